// auto-generated by cutlass_sweep.gemm — config: {"arch": "sm_90", "cluster_m": 1, "cluster_n": 1, "dtype": "fp16", "dtype_b": "fp16", "layout": "tn", "stages": 0, "tile_k": 128, "tile_m": 128, "tile_n": 256}
#include "cutlass/cutlass.h"
#include "cutlass/gemm/collective/collective_builder.hpp"
#include "cutlass/gemm/device/gemm_universal_adapter.h"
#include "cutlass/gemm/kernel/gemm_universal.hpp"
#include "cutlass/epilogue/collective/collective_builder.hpp"

using ElemA = cutlass::half_t;
using ElemB = cutlass::half_t;
using ElemCD = cutlass::half_t;
using Acc  = float;
using TileShape    = cute::Shape<cute::_128, cute::_256, cute::_128>;
using ClusterShape = cute::Shape<cute::_1, cute::_1, cute::_1>;

using CollectiveEpilogue = typename cutlass::epilogue::collective::CollectiveBuilder<
    cutlass::arch::Sm90, cutlass::arch::OpClassTensorOp,
    TileShape, ClusterShape,
    cutlass::epilogue::collective::EpilogueTileAuto,
    Acc, Acc,
    ElemCD, cutlass::layout::RowMajor, 128 / cutlass::sizeof_bits<ElemCD>::value,
    ElemCD, cutlass::layout::RowMajor, 128 / cutlass::sizeof_bits<ElemCD>::value,
    cutlass::epilogue::collective::EpilogueScheduleAuto
  >::CollectiveOp;

using CollectiveMainloop = typename cutlass::gemm::collective::CollectiveBuilder<
    cutlass::arch::Sm90, cutlass::arch::OpClassTensorOp,
    ElemA, cutlass::layout::ColumnMajor, 128 / cutlass::sizeof_bits<ElemA>::value,
    ElemB, cutlass::layout::RowMajor, 128 / cutlass::sizeof_bits<ElemB>::value,
    Acc,
    TileShape, ClusterShape,
    cutlass::gemm::collective::StageCountAutoCarveout<static_cast<int>(sizeof(typename CollectiveEpilogue::SharedStorage))>,
    cutlass::gemm::collective::KernelScheduleAuto
  >::CollectiveOp;

using GemmKernel = cutlass::gemm::kernel::GemmUniversal<
    cute::Shape<int,int,int,int>,
    CollectiveMainloop,
    CollectiveEpilogue
>;
using Gemm = cutlass::gemm::device::GemmUniversalAdapter<GemmKernel>;

// Force the device kernel symbol into the cubin without needing a host main.
auto* _anchor = &cutlass::device_kernel<GemmKernel>;


// ===== COMPILED SASS (sm_90a) =====

	.target	sm_90a

	.elftype	@"ET_EXEC"


//--------------------- .note.nv.tkinfo           --------------------------
	.section	.note.nv.tkinfo,"",@"SHT_NOTE"
	.sectionflags	@"SHF_NOTE_NV_TKINFO"
	.tkinfo
        /*0018*/ 	.word	0x00000002
        /*0030*/ 	.string	""
        /*0030*/ 	.string	"ptxas"
        /*0030*/ 	.string	"Cuda compilation tools, release 13.0, V13.0.88"
        /*0030*/ 	.string	"Build cuda_13.0.r13.0/compiler.36424714_0"
        /*0030*/ 	.string	"-arch sm_90a -m 64 "



//--------------------- .note.nv.cuinfo           --------------------------
	.section	.note.nv.cuinfo,"",@"SHT_NOTE"
	.sectionflags	@"SHF_NOTE_NV_CUINFO"
        /*0018*/ 	.short	0x0002
        /*001a*/ 	.short	0x005a
        /*001c*/ 	.short	0x0082
	.zero		2


//--------------------- .nv.info                  --------------------------
	.section	.nv.info,"",@"SHT_CUDA_INFO"
	.align	4


	//----- nvinfo : EIATTR_REGCOUNT
	.align		4
        /*0000*/ 	.byte	0x04, 0x2f
        /*0002*/ 	.short	(.L_15 - .L_14)
	.align		4
.L_14:
        /*0004*/ 	.word	index@(_ZN7cutlass13device_kernelINS_4gemm6kernel13GemmUniversalIN4cute5tupleIJiiiiEEENS1_10collective13CollectiveMmaINS1_34MainloopSm90TmaGmmaWarpSpecializedILi2ENS5_IJNS4_1CILi1EEESB_SB_EEENS1_35KernelTmaWarpSpecializedCooperativeEEENS5_IJNSA_ILi128EEENSA_ILi256EEESF_EEENS_6half_tENS5_IJSB_llEEESI_SJ_NS4_8TiledMMAINS4_8MMA_AtomIJNS4_4SM904GMMA26MMA_64x256x16_F32F16F16_SSILNSN_5MajorE1ELSP_1ELNSN_7ScaleInE1ELSQ_1EEEEEENS4_6LayoutINS5_IJNSA_ILi2EEESB_SB_EEENS5_IJSB_NSA_ILi0EEESW_EEEEENS5_IJNS4_10UnderscoreESZ_SZ_EEEEENS4_13SM90_TMA_LOADENS4_14ComposedLayoutINS4_7SwizzleILi3ELi4ELi3EEENS4_18smem_ptr_flag_bitsILi16EEENST_INS5_IJNSA_ILi64EEENSA_ILi8EEEEEENS5_IJSB_S18_EEEEEEEvNS4_8identityES12_S1D_vS1E_EENS_8epilogue10collective6detail29Sm90TmaWarpSpecializedAdapterINS1H_15DefaultEpilogueISI_NS5_IJlSB_lEEES1L_NS1G_6thread17LinearCombinationISI_Li1EffLNS1M_9ScaleType4KindE0ELNS_15FloatRoundStyleE2ESI_EENS1_15EpilogueDefaultEEEEEvvEEEEvNT_6ParamsE)
        /*0008*/ 	.word	0x000000a8


	//----- nvinfo : EIATTR_FRAME_SIZE
	.align		4
.L_15:
        /*000c*/ 	.byte	0x04, 0x11
        /*000e*/ 	.short	(.L_17 - .L_16)
	.align		4
.L_16:
        /*0010*/ 	.word	index@(_ZN7cutlass13device_kernelINS_4gemm6kernel13GemmUniversalIN4cute5tupleIJiiiiEEENS1_10collective13CollectiveMmaINS1_34MainloopSm90TmaGmmaWarpSpecializedILi2ENS5_IJNS4_1CILi1EEESB_SB_EEENS1_35KernelTmaWarpSpecializedCooperativeEEENS5_IJNSA_ILi128EEENSA_ILi256EEESF_EEENS_6half_tENS5_IJSB_llEEESI_SJ_NS4_8TiledMMAINS4_8MMA_AtomIJNS4_4SM904GMMA26MMA_64x256x16_F32F16F16_SSILNSN_5MajorE1ELSP_1ELNSN_7ScaleInE1ELSQ_1EEEEEENS4_6LayoutINS5_IJNSA_ILi2EEESB_SB_EEENS5_IJSB_NSA_ILi0EEESW_EEEEENS5_IJNS4_10UnderscoreESZ_SZ_EEEEENS4_13SM90_TMA_LOADENS4_14ComposedLayoutINS4_7SwizzleILi3ELi4ELi3EEENS4_18smem_ptr_flag_bitsILi16EEENST_INS5_IJNSA_ILi64EEENSA_ILi8EEEEEENS5_IJSB_S18_EEEEEEEvNS4_8identityES12_S1D_vS1E_EENS_8epilogue10collective6detail29Sm90TmaWarpSpecializedAdapterINS1H_15DefaultEpilogueISI_NS5_IJlSB_lEEES1L_NS1G_6thread17LinearCombinationISI_Li1EffLNS1M_9ScaleType4KindE0ELNS_15FloatRoundStyleE2ESI_EENS1_15EpilogueDefaultEEEEEvvEEEEvNT_6ParamsE)
        /*0014*/ 	.word	0x00000000


	//----- nvinfo : EIATTR_MIN_STACK_SIZE
	.align		4
.L_17:
        /*0018*/ 	.byte	0x04, 0x12
        /*001a*/ 	.short	(.L_19 - .L_18)
	.align		4
.L_18:
        /*001c*/ 	.word	index@(_ZN7cutlass13device_kernelINS_4gemm6kernel13GemmUniversalIN4cute5tupleIJiiiiEEENS1_10collective13CollectiveMmaINS1_34MainloopSm90TmaGmmaWarpSpecializedILi2ENS5_IJNS4_1CILi1EEESB_SB_EEENS1_35KernelTmaWarpSpecializedCooperativeEEENS5_IJNSA_ILi128EEENSA_ILi256EEESF_EEENS_6half_tENS5_IJSB_llEEESI_SJ_NS4_8TiledMMAINS4_8MMA_AtomIJNS4_4SM904GMMA26MMA_64x256x16_F32F16F16_SSILNSN_5MajorE1ELSP_1ELNSN_7ScaleInE1ELSQ_1EEEEEENS4_6LayoutINS5_IJNSA_ILi2EEESB_SB_EEENS5_IJSB_NSA_ILi0EEESW_EEEEENS5_IJNS4_10UnderscoreESZ_SZ_EEEEENS4_13SM90_TMA_LOADENS4_14ComposedLayoutINS4_7SwizzleILi3ELi4ELi3EEENS4_18smem_ptr_flag_bitsILi16EEENST_INS5_IJNSA_ILi64EEENSA_ILi8EEEEEENS5_IJSB_S18_EEEEEEEvNS4_8identityES12_S1D_vS1E_EENS_8epilogue10collective6detail29Sm90TmaWarpSpecializedAdapterINS1H_15DefaultEpilogueISI_NS5_IJlSB_lEEES1L_NS1G_6thread17LinearCombinationISI_Li1EffLNS1M_9ScaleType4KindE0ELNS_15FloatRoundStyleE2ESI_EENS1_15EpilogueDefaultEEEEEvvEEEEvNT_6ParamsE)
        /*0020*/ 	.word	0x00000000
.L_19:


//--------------------- .nv.compat                --------------------------
	.section	.nv.compat,"",@"SHT_CUDA_COMPAT_INFO"
	.align	4
        /*0000*/ 	.byte	0x02, 0x09, 0x01, 0x00, 0x02, 0x02, 0x04, 0x00, 0x02, 0x05, 0x05, 0x00, 0x03, 0x07, 0x01, 0x01
        /*0010*/ 	.byte	0x02, 0x03, 0x01, 0x00, 0x02, 0x06, 0x01, 0x00, 0x04, 0x0b, 0x08, 0x00, 0x00, 0x00, 0x00, 0x00
        /*0020*/ 	.byte	0x00, 0x00, 0x00, 0x00


//--------------------- .nv.info._ZN7cutlass13device_kernelINS_4gemm6kernel13GemmUniversalIN4cute5tupleIJiiiiEEENS1_10collective13CollectiveMmaINS1_34MainloopSm90TmaGmmaWarpSpecializedILi2ENS5_IJNS4_1CILi1EEESB_SB_EEENS1_35KernelTmaWarpSpecializedCooperativeEEENS5_IJNSA_ILi128EEENSA_ILi256EEESF_EEENS_6half_tENS5_IJSB_llEEESI_SJ_NS4_8TiledMMAINS4_8MMA_AtomIJNS4_4SM904GMMA26MMA_64x256x16_F32F16F16_SSILNSN_5MajorE1ELSP_1ELNSN_7ScaleInE1ELSQ_1EEEEEENS4_6LayoutINS5_IJNSA_ILi2EEESB_SB_EEENS5_IJSB_NSA_ILi0EEESW_EEEEENS5_IJNS4_10UnderscoreESZ_SZ_EEEEENS4_13SM90_TMA_LOADENS4_14ComposedLayoutINS4_7SwizzleILi3ELi4ELi3EEENS4_18smem_ptr_flag_bitsILi16EEENST_INS5_IJNSA_ILi64EEENSA_ILi8EEEEEENS5_IJSB_S18_EEEEEEEvNS4_8identityES12_S1D_vS1E_EENS_8epilogue10collective6detail29Sm90TmaWarpSpecializedAdapterINS1H_15DefaultEpilogueISI_NS5_IJlSB_lEEES1L_NS1G_6thread17LinearCombinationISI_Li1EffLNS1M_9ScaleType4KindE0ELNS_15FloatRoundStyleE2ESI_EENS1_15EpilogueDefaultEEEEEvvEEEEvNT_6ParamsE --------------------------
	.section	.nv.info._ZN7cutlass13device_kernelINS_4gemm6kernel13GemmUniversalIN4cute5tupleIJiiiiEEENS1_10collective13CollectiveMmaINS1_34MainloopSm90TmaGmmaWarpSpecializedILi2ENS5_IJNS4_1CILi1EEESB_SB_EEENS1_35KernelTmaWarpSpecializedCooperativeEEENS5_IJNSA_ILi128EEENSA_ILi256EEESF_EEENS_6half_tENS5_IJSB_llEEESI_SJ_NS4_8TiledMMAINS4_8MMA_AtomIJNS4_4SM904GMMA26MMA_64x256x16_F32F16F16_SSILNSN_5MajorE1ELSP_1ELNSN_7ScaleInE1ELSQ_1EEEEEENS4_6LayoutINS5_IJNSA_ILi2EEESB_SB_EEENS5_IJSB_NSA_ILi0EEESW_EEEEENS5_IJNS4_10UnderscoreESZ_SZ_EEEEENS4_13SM90_TMA_LOADENS4_14ComposedLayoutINS4_7SwizzleILi3ELi4ELi3EEENS4_18smem_ptr_flag_bitsILi16EEENST_INS5_IJNSA_ILi64EEENSA_ILi8EEEEEENS5_IJSB_S18_EEEEEEEvNS4_8identityES12_S1D_vS1E_EENS_8epilogue10collective6detail29Sm90TmaWarpSpecializedAdapterINS1H_15DefaultEpilogueISI_NS5_IJlSB_lEEES1L_NS1G_6thread17LinearCombinationISI_Li1EffLNS1M_9ScaleType4KindE0ELNS_15FloatRoundStyleE2ESI_EENS1_15EpilogueDefaultEEEEEvvEEEEvNT_6ParamsE,"",@"SHT_CUDA_INFO"
	.sectionflags	@""
	.align	4


	//----- nvinfo : EIATTR_CUDA_API_VERSION
	.align		4
        /*0000*/ 	.byte	0x04, 0x37
        /*0002*/ 	.short	(.L_21 - .L_20)
.L_20:
        /*0004*/ 	.word	0x00000082


	//----- nvinfo : EIATTR_KPARAM_INFO
	.align		4
.L_21:
        /*0008*/ 	.byte	0x04, 0x17
        /*000a*/ 	.short	(.L_23 - .L_22)
.L_22:
        /*000c*/ 	.word	0x00000000
        /*0010*/ 	.short	0x0000
        /*0012*/ 	.short	0x0070
        /*0014*/ 	.byte	0x00, 0xf0, 0x01, 0x10


	//----- nvinfo : EIATTR_SPARSE_MMA_MASK
	.align		4
.L_23:
        /*0018*/ 	.byte	0x03, 0x50
        /*001a*/ 	.short	0x0000


	//----- nvinfo : EIATTR_MAXREG_COUNT
	.align		4
        /*001c*/ 	.byte	0x03, 0x1b
        /*001e*/ 	.short	0x00a8


	//----- nvinfo : EIATTR_NUM_BARRIERS
	.align		4
        /*0020*/ 	.byte	0x02, 0x4c
        /*0022*/ 	.byte	0x01
	.zero		1


	//----- nvinfo : EIATTR_EXTERNS
	.align		4
        /*0024*/ 	.byte	0x04, 0x0f
        /*0026*/ 	.short	(.L_25 - .L_24)


	//   ....[0]....
	.align		4
.L_24:
        /*0028*/ 	.word	index@(__assertfail)


	//----- nvinfo : EIATTR_MERCURY_ISA_VERSION
	.align		4
.L_25:
        /*002c*/ 	.byte	0x03, 0x5f
        /*002e*/ 	.short	0x0101


	//----- nvinfo : EIATTR_INT_WARP_WIDE_INSTR_OFFSETS
	.align		4
        /*0030*/ 	.byte	0x04, 0x31
        /*0032*/ 	.short	(.L_27 - .L_26)


	//   ....[0]....
.L_26:
        /*0034*/ 	.word	0x00000370


	//   ....[1]....
        /*0038*/ 	.word	0x000003a0


	//   ....[2]....
        /*003c*/ 	.word	0x00000480


	//----- nvinfo : EIATTR_COOP_GROUP_MASK_REGIDS
	.align		4
.L_27:
        /*0040*/ 	.byte	0x04, 0x29
        /*0042*/ 	.short	(.L_29 - .L_28)


	//   ....[0]....
.L_28:
        /*0044*/ 	.word	0xffffffff


	//   ....[1]....
        /*0048*/ 	.word	0xffffffff


	//   ....[2]....
        /*004c*/ 	.word	0xffffffff


	//   ....[3]....
        /*0050*/ 	.word	0xffffffff


	//   ....[4]....
        /*0054*/ 	.word	0xffffffff


	//----- nvinfo : EIATTR_COOP_GROUP_INSTR_OFFSETS
	.align		4
.L_29:
        /*0058*/ 	.byte	0x04, 0x28
        /*005a*/ 	.short	(.L_31 - .L_30)


	//   ....[0]....
.L_30:
        /*005c*/ 	.word	0x00000060


	//   ....[1]....
        /*0060*/ 	.word	0x00000070


	//   ....[2]....
        /*0064*/ 	.word	0x00000130


	//   ....[3]....
        /*0068*/ 	.word	0x00000280


	//   ....[4]....
        /*006c*/ 	.word	0x00000f30


	//----- nvinfo : EIATTR_REG_RECONFIG
	.align		4
.L_31:
        /*0070*/ 	.byte	0x01, 0x54
	.zero		2


	//----- nvinfo : EIATTR_SYSCALL_OFFSETS
	.align		4
        /*0074*/ 	.byte	0x04, 0x46
        /*0076*/ 	.short	(.L_33 - .L_32)


	//   ....[0]....
.L_32:
        /*0078*/ 	.word	0x000010f0


	//----- nvinfo : EIATTR_MBARRIER_INSTR_OFFSETS
	.align		4
.L_33:
        /*007c*/ 	.byte	0x04, 0x39
        /*007e*/ 	.short	(.L_35 - .L_34)


	//   ....[0]....
.L_34:
        /*0080*/ 	.word	0x00000230
        /*0084*/ 	.word	0x000000ff
        /*0088*/ 	.word	0x00000000
        /*008c*/ 	.short	0x0100
        /*008e*/ 	.byte	0x08
	.zero		1


	//   ....[1]....
        /*0090*/ 	.word	0x00000240
        /*0094*/ 	.word	0x000000ff
        /*0098*/ 	.word	0x00000010
        /*009c*/ 	.short	0x0100
        /*009e*/ 	.byte	0x08
	.zero		1


	//   ....[2]....
        /*00a0*/ 	.word	0x00000250
        /*00a4*/ 	.word	0x000000ff
        /*00a8*/ 	.word	0x00000008
        /*00ac*/ 	.short	0x0100
        /*00ae*/ 	.byte	0x08
	.zero		1


	//   ....[3]....
        /*00b0*/ 	.word	0x00000260
        /*00b4*/ 	.word	0x000000ff
        /*00b8*/ 	.word	0x00000018
        /*00bc*/ 	.short	0x0100
        /*00be*/ 	.byte	0x08
	.zero		1


	//   ....[4]....
        /*00c0*/ 	.word	0x000004f0
        /*00c4*/ 	.word	0x000000ff
        /*00c8*/ 	.word	0x00000030
        /*00cc*/ 	.short	0x0100
        /*00ce*/ 	.byte	0x06
	.zero		1


	//   ....[5]....
        /*00d0*/ 	.word	0x00000550
        /*00d4*/ 	.word	0x000000ff
        /*00d8*/ 	.word	0x00000038
        /*00dc*/ 	.short	0x0100
        /*00de*/ 	.byte	0x06
	.zero		1


	//   ....[6]....
        /*00e0*/ 	.word	0x00001170
        /*00e4*/ 	.word	0x00000003
        /*00e8*/ 	.word	0x00000000
        /*00ec*/ 	.short	0x010a
        /*00ee*/ 	.byte	0x3f
	.zero		1


	//   ....[7]....
        /*00f0*/ 	.word	0x000011b0
        /*00f4*/ 	.word	0x00000003
        /*00f8*/ 	.word	0x00000000
        /*00fc*/ 	.short	0x010a
        /*00fe*/ 	.byte	0x3f
	.zero		1


	//   ....[8]....
        /*0100*/ 	.word	0x00001770
        /*0104*/ 	.word	0x000000ff
        /*0108*/ 	.word	0x00000000
        /*010c*/ 	.short	0x010a
        /*010e*/ 	.byte	0x08
	.zero		1


	//   ....[9]....
        /*0110*/ 	.word	0x000017b0
        /*0114*/ 	.word	0x000000ff
        /*0118*/ 	.word	0x00000000
        /*011c*/ 	.short	0x010a
        /*011e*/ 	.byte	0x08
	.zero		1


	//   ....[10]....
        /*0120*/ 	.word	0x00001c40
        /*0124*/ 	.word	0x000000ff
        /*0128*/ 	.word	0x00000000
        /*012c*/ 	.short	0x0101
        /*012e*/ 	.byte	0x07
	.zero		1


	//   ....[11]....
        /*0130*/ 	.word	0x00001e20
        /*0134*/ 	.word	0x000000ff
        /*0138*/ 	.word	0x00000000
        /*013c*/ 	.short	0x0101
        /*013e*/ 	.byte	0x04
	.zero		1


	//   ....[12]....
        /*0140*/ 	.word	0x0000acf0
        /*0144*/ 	.word	0x0000000c
        /*0148*/ 	.word	0x00000010
        /*014c*/ 	.short	0x010a
        /*014e*/ 	.byte	0x3f
	.zero		1


	//   ....[13]....
        /*0150*/ 	.word	0x0000b200
        /*0154*/ 	.word	0x00000005
        /*0158*/ 	.word	0x00000038
        /*015c*/ 	.short	0x0101
        /*015e*/ 	.byte	0x3f
	.zero		1


	//   ....[14]....
        /*0160*/ 	.word	0x0000b900
        /*0164*/ 	.word	0x00000007
        /*0168*/ 	.word	0x00000000
        /*016c*/ 	.short	0x010a
        /*016e*/ 	.byte	0x3f
	.zero		1


	//   ....[15]....
        /*0170*/ 	.word	0x0000b980
        /*0174*/ 	.word	0x00000005
        /*0178*/ 	.word	0x00000000
        /*017c*/ 	.short	0x010a
        /*017e*/ 	.byte	0x3f
	.zero		1


	//   ....[16]....
        /*0180*/ 	.word	0x0000b9e0
        /*0184*/ 	.word	0x00000003
        /*0188*/ 	.word	0x00000000
        /*018c*/ 	.short	0x010a
        /*018e*/ 	.byte	0x3f
	.zero		1


	//   ....[17]....
        /*0190*/ 	.word	0x0000ba40
        /*0194*/ 	.word	0x00000004
        /*0198*/ 	.word	0x00000000
        /*019c*/ 	.short	0x010a
        /*019e*/ 	.byte	0x3f
	.zero		1


	//   ....[18]....
        /*01a0*/ 	.word	0x0000bb10
        /*01a4*/ 	.word	0x0000000c
        /*01a8*/ 	.word	0x00000010
        /*01ac*/ 	.short	0x010a
        /*01ae*/ 	.byte	0x3f
	.zero		1


	//   ....[19]....
        /*01b0*/ 	.word	0x0000bbe0
        /*01b4*/ 	.word	0x00000007
        /*01b8*/ 	.word	0x00000000
        /*01bc*/ 	.short	0x010a
        /*01be*/ 	.byte	0x3f
	.zero		1


	//----- nvinfo : EIATTR_NUM_MBARRIERS
	.align		4
.L_35:
        /*01c0*/ 	.byte	0x03, 0x38
        /*01c2*/ 	.short	0x0006


	//----- nvinfo : EIATTR_EXIT_INSTR_OFFSETS
	.align		4
        /*01c4*/ 	.byte	0x04, 0x1c
        /*01c6*/ 	.short	(.L_37 - .L_36)


	//   ....[0]....
.L_36:
        /*01c8*/ 	.word	0x000005a0


	//   ....[1]....
        /*01cc*/ 	.word	0x00000e60


	//   ....[2]....
        /*01d0*/ 	.word	0x0000a310


	//   ....[3]....
        /*01d4*/ 	.word	0x0000a940


	//   ....[4]....
        /*01d8*/ 	.word	0x0000b9d0


	//----- nvinfo : EIATTR_MAX_THREADS
	.align		4
.L_37:
        /*01dc*/ 	.byte	0x04, 0x05
        /*01de*/ 	.short	(.L_39 - .L_38)
.L_38:
        /*01e0*/ 	.word	0x00000180
        /*01e4*/ 	.word	0x00000001
        /*01e8*/ 	.word	0x00000001


	//----- nvinfo : EIATTR_CRS_STACK_SIZE
	.align		4
.L_39:
        /*01ec*/ 	.byte	0x04, 0x1e
        /*01ee*/ 	.short	(.L_41 - .L_40)
.L_40:
        /*01f0*/ 	.word	0x00000000


	//----- nvinfo : EIATTR_CBANK_PARAM_SIZE
	.align		4
.L_41:
        /*01f4*/ 	.byte	0x03, 0x19
        /*01f6*/ 	.short	0x0470


	//----- nvinfo : EIATTR_PARAM_CBANK
	.align		4
        /*01f8*/ 	.byte	0x04, 0x0a
        /*01fa*/ 	.short	(.L_43 - .L_42)
	.align		4
.L_42:
        /*01fc*/ 	.word	index@(.nv.constant0._ZN7cutlass13device_kernelINS_4gemm6kernel13GemmUniversalIN4cute5tupleIJiiiiEEENS1_10collective13CollectiveMmaINS1_34MainloopSm90TmaGmmaWarpSpecializedILi2ENS5_IJNS4_1CILi1EEESB_SB_EEENS1_35KernelTmaWarpSpecializedCooperativeEEENS5_IJNSA_ILi128EEENSA_ILi256EEESF_EEENS_6half_tENS5_IJSB_llEEESI_SJ_NS4_8TiledMMAINS4_8MMA_AtomIJNS4_4SM904GMMA26MMA_64x256x16_F32F16F16_SSILNSN_5MajorE1ELSP_1ELNSN_7ScaleInE1ELSQ_1EEEEEENS4_6LayoutINS5_IJNSA_ILi2EEESB_SB_EEENS5_IJSB_NSA_ILi0EEESW_EEEEENS5_IJNS4_10UnderscoreESZ_SZ_EEEEENS4_13SM90_TMA_LOADENS4_14ComposedLayoutINS4_7SwizzleILi3ELi4ELi3EEENS4_18smem_ptr_flag_bitsILi16EEENST_INS5_IJNSA_ILi64EEENSA_ILi8EEEEEENS5_IJSB_S18_EEEEEEEvNS4_8identityES12_S1D_vS1E_EENS_8epilogue10collective6detail29Sm90TmaWarpSpecializedAdapterINS1H_15DefaultEpilogueISI_NS5_IJlSB_lEEES1L_NS1G_6thread17LinearCombinationISI_Li1EffLNS1M_9ScaleType4KindE0ELNS_15FloatRoundStyleE2ESI_EENS1_15EpilogueDefaultEEEEEvvEEEEvNT_6ParamsE)
        /*0200*/ 	.short	0x0210
        /*0202*/ 	.short	0x0470


	//----- nvinfo : EIATTR_SW_WAR
	.align		4
.L_43:
        /*0204*/ 	.byte	0x04, 0x36
        /*0206*/ 	.short	(.L_45 - .L_44)
.L_44:
        /*0208*/ 	.word	0x00000008
.L_45:


//--------------------- .nv.callgraph             --------------------------
	.section	.nv.callgraph,"",@"SHT_CUDA_CALLGRAPH"
	.align	4
	.sectionentsize	8
	.align		4
        /*0000*/ 	.word	0x00000000
	.align		4
        /*0004*/ 	.word	0xffffffff
	.align		4
        /*0008*/ 	.word	index@(_ZN7cutlass13device_kernelINS_4gemm6kernel13GemmUniversalIN4cute5tupleIJiiiiEEENS1_10collective13CollectiveMmaINS1_34MainloopSm90TmaGmmaWarpSpecializedILi2ENS5_IJNS4_1CILi1EEESB_SB_EEENS1_35KernelTmaWarpSpecializedCooperativeEEENS5_IJNSA_ILi128EEENSA_ILi256EEESF_EEENS_6half_tENS5_IJSB_llEEESI_SJ_NS4_8TiledMMAINS4_8MMA_AtomIJNS4_4SM904GMMA26MMA_64x256x16_F32F16F16_SSILNSN_5MajorE1ELSP_1ELNSN_7ScaleInE1ELSQ_1EEEEEENS4_6LayoutINS5_IJNSA_ILi2EEESB_SB_EEENS5_IJSB_NSA_ILi0EEESW_EEEEENS5_IJNS4_10UnderscoreESZ_SZ_EEEEENS4_13SM90_TMA_LOADENS4_14ComposedLayoutINS4_7SwizzleILi3ELi4ELi3EEENS4_18smem_ptr_flag_bitsILi16EEENST_INS5_IJNSA_ILi64EEENSA_ILi8EEEEEENS5_IJSB_S18_EEEEEEEvNS4_8identityES12_S1D_vS1E_EENS_8epilogue10collective6detail29Sm90TmaWarpSpecializedAdapterINS1H_15DefaultEpilogueISI_NS5_IJlSB_lEEES1L_NS1G_6thread17LinearCombinationISI_Li1EffLNS1M_9ScaleType4KindE0ELNS_15FloatRoundStyleE2ESI_EENS1_15EpilogueDefaultEEEEEvvEEEEvNT_6ParamsE)
	.align		4
        /*000c*/ 	.word	index@(__assertfail)
	.align		4
        /*0010*/ 	.word	0x00000000
	.align		4
        /*0014*/ 	.word	0xfffffffe
	.align		4
        /*0018*/ 	.word	0x00000000
	.align		4
        /*001c*/ 	.word	0xfffffffd
	.align		4
        /*0020*/ 	.word	0x00000000
	.align		4
        /*0024*/ 	.word	0xfffffffc


//--------------------- .nv.constant4             --------------------------
	.section	.nv.constant4,"a",@progbits
	.align	8
	.align		8
.nv.constant4:
        /*0000*/ 	.dword	__assertfail
	.align		8
        /*0008*/ 	.dword	__unnamed_1
	.align		8
        /*0010*/ 	.dword	_ZN40_INTERNAL_90a2d9c2_4_k_cu_c0e78588_240894cuda3std3__45__cpo5beginE
	.align		8
        /*0018*/ 	.dword	_ZN40_INTERNAL_90a2d9c2_4_k_cu_c0e78588_240894cuda3std3__45__cpo3endE
	.align		8
        /*0020*/ 	.dword	_ZN40_INTERNAL_90a2d9c2_4_k_cu_c0e78588_240894cuda3std3__45__cpo6cbeginE
	.align		8
        /*0028*/ 	.dword	_ZN40_INTERNAL_90a2d9c2_4_k_cu_c0e78588_240894cuda3std3__45__cpo4cendE
	.align		8
        /*0030*/ 	.dword	_ZN40_INTERNAL_90a2d9c2_4_k_cu_c0e78588_240894cuda3std3__442_GLOBAL__N__90a2d9c2_4_k_cu_c0e78588_240896ignoreE
	.align		8
        /*0038*/ 	.dword	_ZN40_INTERNAL_90a2d9c2_4_k_cu_c0e78588_240894cuda3std3__419piecewise_constructE
	.align		8
        /*0040*/ 	.dword	_ZN40_INTERNAL_90a2d9c2_4_k_cu_c0e78588_240894cuda3std3__48in_placeE
	.align		8
        /*0048*/ 	.dword	_ZN40_INTERNAL_90a2d9c2_4_k_cu_c0e78588_240894cuda3std6ranges3__45__cpo4swapE
	.align		8
        /*0050*/ 	.dword	_ZN40_INTERNAL_90a2d9c2_4_k_cu_c0e78588_240894cuda3std6ranges3__45__cpo9iter_moveE
	.align		8
        /*0058*/ 	.dword	_ZN40_INTERNAL_90a2d9c2_4_k_cu_c0e78588_240894cute7productE
	.align		8
        /*0060*/ 	.dword	_ZN40_INTERNAL_90a2d9c2_4_k_cu_c0e78588_240894cute1_E
	.align		8
        /*0068*/ 	.dword	$str$22
	.align		8
        /*0070*/ 	.dword	$str$23


//--------------------- .text._ZN7cutlass13device_kernelINS_4gemm6kernel13GemmUniversalIN4cute5tupleIJiiiiEEENS1_10collective13CollectiveMmaINS1_34MainloopSm90TmaGmmaWarpSpecializedILi2ENS5_IJNS4_1CILi1EEESB_SB_EEENS1_35KernelTmaWarpSpecializedCooperativeEEENS5_IJNSA_ILi128EEENSA_ILi256EEESF_EEENS_6half_tENS5_IJSB_llEEESI_SJ_NS4_8TiledMMAINS4_8MMA_AtomIJNS4_4SM904GMMA26MMA_64x256x16_F32F16F16_SSILNSN_5MajorE1ELSP_1ELNSN_7ScaleInE1ELSQ_1EEEEEENS4_6LayoutINS5_IJNSA_ILi2EEESB_SB_EEENS5_IJSB_NSA_ILi0EEESW_EEEEENS5_IJNS4_10UnderscoreESZ_SZ_EEEEENS4_13SM90_TMA_LOADENS4_14ComposedLayoutINS4_7SwizzleILi3ELi4ELi3EEENS4_18smem_ptr_flag_bitsILi16EEENST_INS5_IJNSA_ILi64EEENSA_ILi8EEEEEENS5_IJSB_S18_EEEEEEEvNS4_8identityES12_S1D_vS1E_EENS_8epilogue10collective6detail29Sm90TmaWarpSpecializedAdapterINS1H_15DefaultEpilogueISI_NS5_IJlSB_lEEES1L_NS1G_6thread17LinearCombinationISI_Li1EffLNS1M_9ScaleType4KindE0ELNS_15FloatRoundStyleE2ESI_EENS1_15EpilogueDefaultEEEEEvvEEEEvNT_6ParamsE --------------------------
	.section	.text._ZN7cutlass13device_kernelINS_4gemm6kernel13GemmUniversalIN4cute5tupleIJiiiiEEENS1_10collective13CollectiveMmaINS1_34MainloopSm90TmaGmmaWarpSpecializedILi2ENS5_IJNS4_1CILi1EEESB_SB_EEENS1_35KernelTmaWarpSpecializedCooperativeEEENS5_IJNSA_ILi128EEENSA_ILi256EEESF_EEENS_6half_tENS5_IJSB_llEEESI_SJ_NS4_8TiledMMAINS4_8MMA_AtomIJNS4_4SM904GMMA26MMA_64x256x16_F32F16F16_SSILNSN_5MajorE1ELSP_1ELNSN_7ScaleInE1ELSQ_1EEEEEENS4_6LayoutINS5_IJNSA_ILi2EEESB_SB_EEENS5_IJSB_NSA_ILi0EEESW_EEEEENS5_IJNS4_10UnderscoreESZ_SZ_EEEEENS4_13SM90_TMA_LOADENS4_14ComposedLayoutINS4_7SwizzleILi3ELi4ELi3EEENS4_18smem_ptr_flag_bitsILi16EEENST_INS5_IJNSA_ILi64EEENSA_ILi8EEEEEENS5_IJSB_S18_EEEEEEEvNS4_8identityES12_S1D_vS1E_EENS_8epilogue10collective6detail29Sm90TmaWarpSpecializedAdapterINS1H_15DefaultEpilogueISI_NS5_IJlSB_lEEES1L_NS1G_6thread17LinearCombinationISI_Li1EffLNS1M_9ScaleType4KindE0ELNS_15FloatRoundStyleE2ESI_EENS1_15EpilogueDefaultEEEEEvvEEEEvNT_6ParamsE,"ax",@progbits
	.align	128
.text._ZN7cutlass13device_kernelINS_4gemm6kernel13GemmUniversalIN4cute5tupleIJiiiiEEENS1_10collective13CollectiveMmaINS1_34MainloopSm90TmaGmmaWarpSpecializedILi2ENS5_IJNS4_1CILi1EEESB_SB_EEENS1_35KernelTmaWarpSpecializedCooperativeEEENS5_IJNSA_ILi128EEENSA_ILi256EEESF_EEENS_6half_tENS5_IJSB_llEEESI_SJ_NS4_8TiledMMAINS4_8MMA_AtomIJNS4_4SM904GMMA26MMA_64x256x16_F32F16F16_SSILNSN_5MajorE1ELSP_1ELNSN_7ScaleInE1ELSQ_1EEEEEENS4_6LayoutINS5_IJNSA_ILi2EEESB_SB_EEENS5_IJSB_NSA_ILi0EEESW_EEEEENS5_IJNS4_10UnderscoreESZ_SZ_EEEEENS4_13SM90_TMA_LOADENS4_14ComposedLayoutINS4_7SwizzleILi3ELi4ELi3EEENS4_18smem_ptr_flag_bitsILi16EEENST_INS5_IJNSA_ILi64EEENSA_ILi8EEEEEENS5_IJSB_S18_EEEEEEEvNS4_8identityES12_S1D_vS1E_EENS_8epilogue10collective6detail29Sm90TmaWarpSpecializedAdapterINS1H_15DefaultEpilogueISI_NS5_IJlSB_lEEES1L_NS1G_6thread17LinearCombinationISI_Li1EffLNS1M_9ScaleType4KindE0ELNS_15FloatRoundStyleE2ESI_EENS1_15EpilogueDefaultEEEEEvvEEEEvNT_6ParamsE:
        .type           _ZN7cutlass13device_kernelINS_4gemm6kernel13GemmUniversalIN4cute5tupleIJiiiiEEENS1_10collective13CollectiveMmaINS1_34MainloopSm90TmaGmmaWarpSpecializedILi2ENS5_IJNS4_1CILi1EEESB_SB_EEENS1_35KernelTmaWarpSpecializedCooperativeEEENS5_IJNSA_ILi128EEENSA_ILi256EEESF_EEENS_6half_tENS5_IJSB_llEEESI_SJ_NS4_8TiledMMAINS4_8MMA_AtomIJNS4_4SM904GMMA26MMA_64x256x16_F32F16F16_SSILNSN_5MajorE1ELSP_1ELNSN_7ScaleInE1ELSQ_1EEEEEENS4_6LayoutINS5_IJNSA_ILi2EEESB_SB_EEENS5_IJSB_NSA_ILi0EEESW_EEEEENS5_IJNS4_10UnderscoreESZ_SZ_EEEEENS4_13SM90_TMA_LOADENS4_14ComposedLayoutINS4_7SwizzleILi3ELi4ELi3EEENS4_18smem_ptr_flag_bitsILi16EEENST_INS5_IJNSA_ILi64EEENSA_ILi8EEEEEENS5_IJSB_S18_EEEEEEEvNS4_8identityES12_S1D_vS1E_EENS_8epilogue10collective6detail29Sm90TmaWarpSpecializedAdapterINS1H_15DefaultEpilogueISI_NS5_IJlSB_lEEES1L_NS1G_6thread17LinearCombinationISI_Li1EffLNS1M_9ScaleType4KindE0ELNS_15FloatRoundStyleE2ESI_EENS1_15EpilogueDefaultEEEEEvvEEEEvNT_6ParamsE,@function
        .size           _ZN7cutlass13device_kernelINS_4gemm6kernel13GemmUniversalIN4cute5tupleIJiiiiEEENS1_10collective13CollectiveMmaINS1_34MainloopSm90TmaGmmaWarpSpecializedILi2ENS5_IJNS4_1CILi1EEESB_SB_EEENS1_35KernelTmaWarpSpecializedCooperativeEEENS5_IJNSA_ILi128EEENSA_ILi256EEESF_EEENS_6half_tENS5_IJSB_llEEESI_SJ_NS4_8TiledMMAINS4_8MMA_AtomIJNS4_4SM904GMMA26MMA_64x256x16_F32F16F16_SSILNSN_5MajorE1ELSP_1ELNSN_7ScaleInE1ELSQ_1EEEEEENS4_6LayoutINS5_IJNSA_ILi2EEESB_SB_EEENS5_IJSB_NSA_ILi0EEESW_EEEEENS5_IJNS4_10UnderscoreESZ_SZ_EEEEENS4_13SM90_TMA_LOADENS4_14ComposedLayoutINS4_7SwizzleILi3ELi4ELi3EEENS4_18smem_ptr_flag_bitsILi16EEENST_INS5_IJNSA_ILi64EEENSA_ILi8EEEEEENS5_IJSB_S18_EEEEEEEvNS4_8identityES12_S1D_vS1E_EENS_8epilogue10collective6detail29Sm90TmaWarpSpecializedAdapterINS1H_15DefaultEpilogueISI_NS5_IJlSB_lEEES1L_NS1G_6thread17LinearCombinationISI_Li1EffLNS1M_9ScaleType4KindE0ELNS_15FloatRoundStyleE2ESI_EENS1_15EpilogueDefaultEEEEEvvEEEEvNT_6ParamsE,(.L_x_318 - _ZN7cutlass13device_kernelINS_4gemm6kernel13GemmUniversalIN4cute5tupleIJiiiiEEENS1_10collective13CollectiveMmaINS1_34MainloopSm90TmaGmmaWarpSpecializedILi2ENS5_IJNS4_1CILi1EEESB_SB_EEENS1_35KernelTmaWarpSpecializedCooperativeEEENS5_IJNSA_ILi128EEENSA_ILi256EEESF_EEENS_6half_tENS5_IJSB_llEEESI_SJ_NS4_8TiledMMAINS4_8MMA_AtomIJNS4_4SM904GMMA26MMA_64x256x16_F32F16F16_SSILNSN_5MajorE1ELSP_1ELNSN_7ScaleInE1ELSQ_1EEEEEENS4_6LayoutINS5_IJNSA_ILi2EEESB_SB_EEENS5_IJSB_NSA_ILi0EEESW_EEEEENS5_IJNS4_10UnderscoreESZ_SZ_EEEEENS4_13SM90_TMA_LOADENS4_14ComposedLayoutINS4_7SwizzleILi3ELi4ELi3EEENS4_18smem_ptr_flag_bitsILi16EEENST_INS5_IJNSA_ILi64EEENSA_ILi8EEEEEENS5_IJSB_S18_EEEEEEEvNS4_8identityES12_S1D_vS1E_EENS_8epilogue10collective6detail29Sm90TmaWarpSpecializedAdapterINS1H_15DefaultEpilogueISI_NS5_IJlSB_lEEES1L_NS1G_6thread17LinearCombinationISI_Li1EffLNS1M_9ScaleType4KindE0ELNS_15FloatRoundStyleE2ESI_EENS1_15EpilogueDefaultEEEEEvvEEEEvNT_6ParamsE)
        .other          _ZN7cutlass13device_kernelINS_4gemm6kernel13GemmUniversalIN4cute5tupleIJiiiiEEENS1_10collective13CollectiveMmaINS1_34MainloopSm90TmaGmmaWarpSpecializedILi2ENS5_IJNS4_1CILi1EEESB_SB_EEENS1_35KernelTmaWarpSpecializedCooperativeEEENS5_IJNSA_ILi128EEENSA_ILi256EEESF_EEENS_6half_tENS5_IJSB_llEEESI_SJ_NS4_8TiledMMAINS4_8MMA_AtomIJNS4_4SM904GMMA26MMA_64x256x16_F32F16F16_SSILNSN_5MajorE1ELSP_1ELNSN_7ScaleInE1ELSQ_1EEEEEENS4_6LayoutINS5_IJNSA_ILi2EEESB_SB_EEENS5_IJSB_NSA_ILi0EEESW_EEEEENS5_IJNS4_10UnderscoreESZ_SZ_EEEEENS4_13SM90_TMA_LOADENS4_14ComposedLayoutINS4_7SwizzleILi3ELi4ELi3EEENS4_18smem_ptr_flag_bitsILi16EEENST_INS5_IJNSA_ILi64EEENSA_ILi8EEEEEENS5_IJSB_S18_EEEEEEEvNS4_8identityES12_S1D_vS1E_EENS_8epilogue10collective6detail29Sm90TmaWarpSpecializedAdapterINS1H_15DefaultEpilogueISI_NS5_IJlSB_lEEES1L_NS1G_6thread17LinearCombinationISI_Li1EffLNS1M_9ScaleType4KindE0ELNS_15FloatRoundStyleE2ESI_EENS1_15EpilogueDefaultEEEEEvvEEEEvNT_6ParamsE,@"STO_CUDA_ENTRY STV_DEFAULT"
_ZN7cutlass13device_kernelINS_4gemm6kernel13GemmUniversalIN4cute5tupleIJiiiiEEENS1_10collective13CollectiveMmaINS1_34MainloopSm90TmaGmmaWarpSpecializedILi2ENS5_IJNS4_1CILi1EEESB_SB_EEENS1_35KernelTmaWarpSpecializedCooperativeEEENS5_IJNSA_ILi128EEENSA_ILi256EEESF_EEENS_6half_tENS5_IJSB_llEEESI_SJ_NS4_8TiledMMAINS4_8MMA_AtomIJNS4_4SM904GMMA26MMA_64x256x16_F32F16F16_SSILNSN_5MajorE1ELSP_1ELNSN_7ScaleInE1ELSQ_1EEEEEENS4_6LayoutINS5_IJNSA_ILi2EEESB_SB_EEENS5_IJSB_NSA_ILi0EEESW_EEEEENS5_IJNS4_10UnderscoreESZ_SZ_EEEEENS4_13SM90_TMA_LOADENS4_14ComposedLayoutINS4_7SwizzleILi3ELi4ELi3EEENS4_18smem_ptr_flag_bitsILi16EEENST_INS5_IJNSA_ILi64EEENSA_ILi8EEEEEENS5_IJSB_S18_EEEEEEEvNS4_8identityES12_S1D_vS1E_EENS_8epilogue10collective6detail29Sm90TmaWarpSpecializedAdapterINS1H_15DefaultEpilogueISI_NS5_IJlSB_lEEES1L_NS1G_6thread17LinearCombinationISI_Li1EffLNS1M_9ScaleType4KindE0ELNS_15FloatRoundStyleE2ESI_EENS1_15EpilogueDefaultEEEEEvvEEEEvNT_6ParamsE:
[----:B------:R-:W0:Y:S01]  /*0000*/  LDC R1, c[0x0][0x28] ;  /* 0x00000a00ff017b82 */ /* 0x000e220000000800 */
[----:B------:R-:W1:Y:S01]  /*0010*/  S2R R18, SR_TID.X ;  /* 0x0000000000127919 */ /* 0x000e620000002100 */
[----:B------:R-:W-:Y:S01]  /*0020*/  ELECT P0, URZ, PT ;  /* 0x00000000003f782f */ /* 0x000fe20003800000 */
[----:B------:R-:W-:Y:S01]  /*0030*/  BSSY B0, `(.L_x_0) ;  /* 0x000000f000007945 */ /* 0x000fe20003800000 */
[--C-:B-1----:R-:W-:Y:S02]  /*0040*/  SHF.R.U32.HI R0, RZ, 0x5, R18.reuse ;  /* 0x00000005ff007819 */ /* 0x102fe40000011612 */
[----:B------:R-:W-:-:S03]  /*0050*/  SHF.R.U32.HI R22, RZ, 0x7, R18 ;  /* 0x00000007ff167819 */ /* 0x000fc60000011612 */
[----:B------:R-:W1:Y:S04]  /*0060*/  SHFL.IDX PT, R5, R0, RZ, 0x1f ;  /* 0x00001fff00057589 */ /* 0x000e6800000e0000 */
[----:B------:R2:W3:Y:S01]  /*0070*/  SHFL.IDX PT, R8, R22, RZ, 0x1f ;  /* 0x00001fff16087589 */ /* 0x0004e200000e0000 */
[----:B-1----:R-:W-:-:S13]  /*0080*/  ISETP.NE.OR P0, PT, R5, RZ, !P0 ;  /* 0x000000ff0500720c */ /* 0x002fda0004705670 */
[----:B0-23--:R-:W-:Y:S05]  /*0090*/  @P0 BRA `(.L_x_1) ;  /* 0x0000000000200947 */ /* 0x00dfea0003800000 */
[----:B------:R-:W-:Y:S02]  /*00a0*/  ULDC.64 UR4, c[0x0][0x198] ;  /* 0x0000660000047ab9 */ /* 0x000fe40000000a00 */
[----:B------:R-:W-:Y:S02]  /*00b0*/  UIADD3 UR6, UP0, UR4, 0xf0, URZ ;  /* 0x000000f004067890 */ /* 0x000fe4000ff1e03f */
[----:B------:R-:W-:Y:S02]  /*00c0*/  UIADD3 UR4, UP1, UR4, 0x1f0, URZ ;  /* 0x000001f004047890 */ /* 0x000fe4000ff3e03f */
[----:B------:R-:W-:Y:S02]  /*00d0*/  UIADD3.X UR7, URZ, UR5, URZ, UP0, !UPT ;  /* 0x000000053f077290 */ /* 0x000fe400087fe43f */
[----:B------:R-:W-:-:S07]  /*00e0*/  UIADD3.X UR5, URZ, UR5, URZ, UP1, !UPT ;  /* 0x000000053f057290 */ /* 0x000fce0008ffe43f */
[----:B------:R0:W-:Y:S02]  /*00f0*/  UTMACCTL.PF [UR6] ;  /* 0x00000000060079b9 */ /* 0x0001e40008040000 */
[----:B------:R0:W-:Y:S02]  /*0100*/  UTMACCTL.PF [UR4] ;  /* 0x00000000040079b9 */ /* 0x0001e40008040000 */
[----:B0-----:R-:W-:Y:S01]  /*0110*/  NOP ;  /* 0x0000000000007918 */ /* 0x001fe20000000000 */
.L_x_1:
[----:B------:R-:W-:Y:S05]  /*0120*/  BSYNC B0 ;  /* 0x0000000000007941 */ /* 0x000fea0003800000 */
.L_x_0:
[----:B------:R-:W0:Y:S02]  /*0130*/  SHFL.IDX PT, R2, R0, RZ, 0x1f ;  /* 0x00001fff00027589 */ /* 0x000e2400000e0000 */
[----:B0-----:R-:W-:-:S13]  /*0140*/  ISETP.NE.AND P0, PT, R2, RZ, PT ;  /* 0x000000ff0200720c */ /* 0x001fda0003f05270 */
[----:B------:R-:W-:Y:S05]  /*0150*/  @P0 BRA `(.L_x_2) ;  /* 0x0000000000480947 */ /* 0x000fea0003800000 */
[----:B------:R-:W0:Y:S01]  /*0160*/  S2UR UR8, SR_CgaCtaId ;  /* 0x00000000000879c3 */ /* 0x000e220000008800 */
[----:B------:R-:W-:Y:S01]  /*0170*/  UMOV UR4, 0x400 ;  /* 0x0000040000047882 */ /* 0x000fe20000000000 */
[----:B------:R-:W-:Y:S01]  /*0180*/  UMOV UR5, 0x1 ;  /* 0x0000000100057882 */ /* 0x000fe20000000000 */
[----:B------:R-:W-:Y:S01]  /*0190*/  UMOV UR6, 0x100 ;  /* 0x0000010000067882 */ /* 0x000fe20000000000 */
[----:B------:R-:W-:Y:S01]  /*01a0*/  ELECT P0, URZ, PT ;  /* 0x00000000003f782f */ /* 0x000fe20003800000 */
[----:B------:R-:W-:-:S04]  /*01b0*/  UIADD3 UR6, -UR6, 0x100000, URZ ;  /* 0x0010000006067890 */ /* 0x000fc8000fffe13f */
[----:B------:R-:W-:Y:S02]  /*01c0*/  USHF.L.U32 UR7, UR6, 0xb, URZ ;  /* 0x0000000b06077899 */ /* 0x000fe4000800063f */
[----:B------:R-:W-:Y:S02]  /*01d0*/  USHF.L.U32 UR6, UR6, 0x1, URZ ;  /* 0x0000000106067899 */ /* 0x000fe4000800063f */
[----:B0-----:R-:W-:Y:S02]  /*01e0*/  ULEA UR8, UR8, UR4, 0x18 ;  /* 0x0000000408087291 */ /* 0x001fe4000f8ec03f */
[----:B------:R-:W-:-:S04]  /*01f0*/  UIADD3 UR4, -UR5, 0x100000, URZ ;  /* 0x0010000005047890 */ /* 0x000fc8000fffe13f */
[----:B------:R-:W-:Y:S02]  /*0200*/  USHF.L.U32 UR5, UR4, 0xb, URZ ;  /* 0x0000000b04057899 */ /* 0x000fe4000800063f */
[----:B------:R-:W-:Y:S01]  /*0210*/  USHF.L.U32 UR4, UR4, 0x1, URZ ;  /* 0x0000000104047899 */ /* 0x000fe2000800063f */
[----:B------:R-:W0:Y:S11]  /*0220*/  FENCE.VIEW.ASYNC.S ;  /* 0x00000000000073c6 */ /* 0x000e360000000000 */
[----:B0-----:R0:W1:Y:S01]  /*0230*/  SYNCS.EXCH.64 URZ, [UR8], UR4 ;  /* 0x00000004083f75b2 */ /* 0x0010620008000100 */
[----:B------:R0:W2:Y:S01]  /*0240*/  SYNCS.EXCH.64 URZ, [UR8+0x10], UR6 ;  /* 0x00001006083f75b2 */ /* 0x0000a20008000100 */
[----:B------:R0:W3:Y:S01]  /*0250*/  SYNCS.EXCH.64 URZ, [UR8+0x8], UR4 ;  /* 0x00000804083f75b2 */ /* 0x0000e20008000100 */
[----:B------:R0:W4:Y:S01]  /*0260*/  SYNCS.EXCH.64 URZ, [UR8+0x18], UR6 ;  /* 0x00001806083f75b2 */ /* 0x0001220008000100 */
[----:B------:R-:W-:Y:S01]  /*0270*/  NOP ;  /* 0x0000000000007918 */ /* 0x000fe20000000000 */
.L_x_2:
[----:B------:R-:W5:Y:S01]  /*0280*/  SHFL.IDX PT, R0, R0, RZ, 0x1f ;  /* 0x00001fff00007589 */ /* 0x000f6200000e0000 */
[----:B------:R-:W-:Y:S01]  /*0290*/  ELECT P0, URZ, PT ;  /* 0x00000000003f782f */ /* 0x000fe20003800000 */
[----:B------:R-:W1:Y:S01]  /*02a0*/  LDC R2, c[0x0][0x65c] ;  /* 0x00019700ff027b82 */ /* 0x000e620000000800 */
[----:B------:R-:W-:Y:S01]  /*02b0*/  SHF.R.S32.HI R6, RZ, 0x1f, R5 ;  /* 0x0000001fff067819 */ /* 0x000fe20000011405 */
[----:B------:R-:W2:Y:S01]  /*02c0*/  S2R R3, SR_CTAID.Y ;  /* 0x0000000000037919 */ /* 0x000ea20000002600 */
[----:B0-----:R-:W-:Y:S01]  /*02d0*/  UMOV UR4, 0x20 ;  /* 0x0000002000047882 */ /* 0x001fe20000000000 */
[----:B------:R-:W-:Y:S01]  /*02e0*/  ISETP.NE.AND P2, PT, R8, RZ, PT ;  /* 0x000000ff0800720c */ /* 0x000fe20003f45270 */
[----:B------:R-:W-:Y:S01]  /*02f0*/  NOP ;  /* 0x0000000000007918 */ /* 0x000fe20000000000 */
[----:B------:R-:W0:Y:S01]  /*0300*/  S2R R4, SR_CTAID.X ;  /* 0x0000000000047919 */ /* 0x000e220000002500 */
[----:B------:R-:W-:Y:S01]  /*0310*/  LEA.HI R6, R6, R5, RZ, 0x2 ;  /* 0x0000000506067211 */ /* 0x000fe200078f10ff */
[----:B------:R-:W-:Y:S01]  /*0320*/  NOP ;  /* 0x0000000000007918 */ /* 0x000fe20000000000 */
[----:B-----5:R-:W-:-:S02]  /*0330*/  ISETP.NE.OR P0, PT, R0, RZ, !P0 ;  /* 0x000000ff0000720c */ /* 0x020fc40004705670 */
[----:B-1----:R-:W-:-:S04]  /*0340*/  ISETP.NE.AND P3, PT, R2, 0x1, PT ;  /* 0x000000010200780c */ /* 0x002fc80003f65270 */
[----:B------:R-:W-:Y:S02]  /*0350*/  P2R R0, PR, RZ, 0x8 ;  /* 0x00000008ff007803 */ /* 0x000fe40000000000 */
[----:B------:R-:W-:-:S05]  /*0360*/  LOP3.LUT R0, R6, 0xfffffffc, RZ, 0xc0, !PT ;  /* 0xfffffffc06007812 */ /* 0x000fca00078ec0ff */
[----:B------:R-:W-:Y:S01]  /*0370*/  VOTEU.ALL UP0, P0 ;  /* 0x00000000003f7886 */ /* 0x000fe20000000000 */
[----:B------:R-:W-:Y:S01]  /*0380*/  IMAD.IADD R0, R5, 0x1, -R0 ;  /* 0x0000000105007824 */ /* 0x000fe200078e0a00 */
[----:B------:R-:W0:Y:S01]  /*0390*/  @P3 LDC R17, c[0x0][0x10] ;  /* 0x00000400ff113b82 */ /* 0x000e220000000800 */
[----:B------:R-:W-:Y:S01]  /*03a0*/  VOTEU.ALL UP1, P0 ;  /* 0x00000000003f7886 */ /* 0x000fe20000020000 */
[----:B--2---:R-:W-:Y:S01]  /*03b0*/  @P3 IMAD.MOV.U32 R6, RZ, RZ, R3 ;  /* 0x000000ffff063224 */ /* 0x004fe200078e0003 */
[----:B------:R-:W-:Y:S01]  /*03c0*/  @!UP0 UMOV UR6, 0x400 ;  /* 0x0000040000068882 */ /* 0x000fe20000000000 */
[----:B------:R-:W-:-:S04]  /*03d0*/  @!UP0 UIADD3 UR4, -UR4, 0x100000, URZ ;  /* 0x0010000004048890 */ /* 0x000fc8000fffe13f */
[----:B------:R-:W-:Y:S02]  /*03e0*/  @!UP0 USHF.L.U32 UR5, UR4, 0xb, URZ ;  /* 0x0000000b04058899 */ /* 0x000fe4000800063f */
[----:B------:R-:W-:Y:S01]  /*03f0*/  @!UP0 USHF.L.U32 UR4, UR4, 0x1, URZ ;  /* 0x0000000104048899 */ /* 0x000fe2000800063f */
[----:B------:R-:W-:Y:S02]  /*0400*/  @P3 IMAD.MOV.U32 R7, RZ, RZ, RZ ;  /* 0x000000ffff073224 */ /* 0x000fe400078e00ff */
[----:B------:R-:W-:Y:S01]  /*0410*/  IMAD.MOV.U32 R5, RZ, RZ, RZ ;  /* 0x000000ffff057224 */ /* 0x000fe200078e00ff */
[----:B------:R-:W1:Y:S01]  /*0420*/  @!UP0 S2UR UR7, SR_CgaCtaId ;  /* 0x00000000000789c3 */ /* 0x000e620000008800 */
[----:B------:R-:W-:-:S07]  /*0430*/  @P3 IMAD.MOV.U32 R11, RZ, RZ, RZ ;  /* 0x000000ffff0b3224 */ /* 0x000fce00078e00ff */
[----:B------:R-:W2:Y:S01]  /*0440*/  @!P3 LDC R9, c[0x0][0xc] ;  /* 0x00000300ff09bb82 */ /* 0x000ea20000000800 */
[----:B0-----:R-:W-:-:S04]  /*0450*/  @P3 IMAD.WIDE.U32 R16, R4, R17, R6 ;  /* 0x0000001104103225 */ /* 0x001fc800078e0006 */
[----:B------:R-:W-:Y:S01]  /*0460*/  @P3 IMAD.IADD R17, R17, 0x1, R11 ;  /* 0x0000000111113824 */ /* 0x000fe200078e020b */
[----:B-1----:R-:W-:Y:S01]  /*0470*/  @!UP0 ULEA UR6, UR7, UR6, 0x18 ;  /* 0x0000000607068291 */ /* 0x002fe2000f8ec03f */
[----:B------:R-:W-:Y:S01]  /*0480*/  VOTEU.ALL UP0, P0 ;  /* 0x00000000003f7886 */ /* 0x000fe20000000000 */
[----:B------:R-:W-:-:S04]  /*0490*/  ISETP.NE.AND P0, PT, R0, 0x3, PT ;  /* 0x000000030000780c */ /* 0x000fc80003f05270 */
[----:B------:R-:W-:Y:S01]  /*04a0*/  ISETP.EQ.OR P0, PT, R0, RZ, !P0 ;  /* 0x000000ff0000720c */ /* 0x000fe20004702670 */
[----:B--2---:R-:W-:-:S03]  /*04b0*/  @!P3 IMAD.WIDE.U32 R6, R9, R3, R4 ;  /* 0x000000030906b225 */ /* 0x004fc600078e0004 */
[C---:B------:R-:W-:Y:S01]  /*04c0*/  ISETP.EQ.AND P0, PT, R8.reuse, RZ, P0 ;  /* 0x000000ff0800720c */ /* 0x040fe20000702270 */
[----:B------:R-:W-:Y:S01]  /*04d0*/  VIADD R8, R8, 0xffffffff ;  /* 0xffffffff08087836 */ /* 0x000fe20000000000 */
[----:B------:R-:W0:Y:S02]  /*04e0*/  FENCE.VIEW.ASYNC.S ;  /* 0x00000000000073c6 */ /* 0x000e240000000000 */
[----:B0-----:R0:W3:Y:S01]  /*04f0*/  @!UP0 SYNCS.EXCH.64 URZ, [UR6+0x30], UR4 ;  /* 0x00003004063f85b2 */ /* 0x0010e20008000100 */
[----:B------:R-:W-:Y:S01]  /*0500*/  @!P3 IMAD.MOV.U32 R16, RZ, RZ, R6 ;  /* 0x000000ffff10b224 */ /* 0x000fe200078e0006 */
[----:B------:R-:W-:Y:S01]  /*0510*/  SEL R19, RZ, 0x1, !P0 ;  /* 0x00000001ff137807 */ /* 0x000fe20004000000 */
[----:B------:R-:W-:Y:S01]  /*0520*/  @!P3 IMAD.MOV.U32 R17, RZ, RZ, R7 ;  /* 0x000000ffff11b224 */ /* 0x000fe200078e0007 */
[----:B------:R-:W-:-:S04]  /*0530*/  ISETP.GE.U32.AND P1, PT, R8, 0x2, PT ;  /* 0x000000020800780c */ /* 0x000fc80003f26070 */
[----:B------:R-:W-:Y:S01]  /*0540*/  SEL R19, R19, 0x2, P1 ;  /* 0x0000000213137807 */ /* 0x000fe20000800000 */
[----:B------:R0:W3:Y:S01]  /*0550*/  @!UP1 SYNCS.EXCH.64 URZ, [UR6+0x38], UR4 ;  /* 0x00003804063f95b2 */ /* 0x0000e20008000100 */
[----:B------:R-:W-:Y:S01]  /*0560*/  NOP ;  /* 0x0000000000007918 */ /* 0x000fe20000000000 */
[----:B---34-:R-:W-:Y:S06]  /*0570*/  BAR.SYNC.DEFER_BLOCKING 0x0 ;  /* 0x0000000000007b1d */ /* 0x018fec0000010000 */
[----:B------:R-:W-:Y:S05]  /*0580*/  @!P2 BRA `(.L_x_3) ;  /* 0x0000009c0064a947 */ /* 0x000fea0003800000 */
[----:B------:R-:W-:-:S13]  /*0590*/  ISETP.GT.U32.AND P0, PT, R8, 0x1, PT ;  /* 0x000000010800780c */ /* 0x000fda0003f04070 */
[----:B0-----:R-:W-:Y:S05]  /*05a0*/  @P0 EXIT ;  /* 0x000000000000094d */ /* 0x001fea0003800000 */
[----:B------:R-:W-:Y:S01]  /*05b0*/  ULDC.64 UR4, c[0x0][0x650] ;  /* 0x0001940000047ab9 */ /* 0x000fe20000000a00 */
[----:B------:R-:W-:Y:S01]  /*05c0*/  PRMT R0, RZ, 0x7610, R0 ;  /* 0x00007610ff007816 */ /* 0x000fe20000000000 */
[----:B------:R-:W-:Y:S01]  /*05d0*/  IMAD.MOV.U32 R153, RZ, RZ, -0x1 ;  /* 0xffffffffff997424 */ /* 0x000fe200078e00ff */
[----:B------:R-:W-:Y:S01]  /*05e0*/  ISETP.GE.U32.AND P0, PT, R16, UR4, PT ;  /* 0x0000000410007c0c */ /* 0x000fe2000bf06070 */
[----:B------:R-:W-:Y:S02]  /*05f0*/  IMAD.MOV.U32 R152, RZ, RZ, -0x1 ;  /* 0xffffffffff987424 */ /* 0x000fe400078e00ff */
[----:B------:R-:W-:Y:S01]  /*0600*/  IMAD.MOV.U32 R23, RZ, RZ, -0x1 ;  /* 0xffffffffff177424 */ /* 0x000fe200078e00ff */
[----:B------:R-:W-:-:S13]  /*0610*/  ISETP.GE.U32.AND.EX P0, PT, R17, UR5, PT, P0 ;  /* 0x0000000511007c0c */ /* 0x000fda000bf06100 */
[----:B------:R-:W-:Y:S05]  /*0620*/  @P0 BRA `(.L_x_4) ;  /* 0x0000000400540947 */ /* 0x000fea0003800000 */
[----:B------:R-:W0:Y:S01]  /*0630*/  LDC.64 R14, c[0x0][0x628] ;  /* 0x00018a00ff0e7b82 */ /* 0x000e220000000a00 */
[----:B------:R-:W-:Y:S02]  /*0640*/  IMAD.MOV.U32 R6, RZ, RZ, R16 ;  /* 0x000000ffff067224 */ /* 0x000fe400078e0010 */
[----:B------:R-:W-:-:S05]  /*0650*/  IMAD.MOV.U32 R7, RZ, RZ, R17 ;  /* 0x000000ffff077224 */ /* 0x000fca00078e0011 */
[----:B------:R-:W1:Y:S08]  /*0660*/  LDC R0, c[0x0][0x630] ;  /* 0x00018c00ff007b82 */ /* 0x000e700000000800 */
[----:B------:R-:W2:Y:S01]  /*0670*/  LDC.64 R20, c[0x0][0x620] ;  /* 0x00018800ff147b82 */ /* 0x000ea20000000a00 */
[----:B0-----:R-:W-:-:S04]  /*0680*/  ISETP.NE.U32.AND P0, PT, R14, RZ, PT ;  /* 0x000000ff0e00720c */ /* 0x001fc80003f05070 */
[----:B------:R-:W-:-:S13]  /*0690*/  ISETP.NE.AND.EX P0, PT, R15, RZ, PT, P0 ;  /* 0x000000ff0f00720c */ /* 0x000fda0003f05300 */
[----:B-12---:R-:W-:Y:S05]  /*06a0*/  @!P0 BRA `(.L_x_5) ;  /* 0x0000000000288947 */ /* 0x006fea0003800000 */
[----:B------:R-:W0:Y:S02]  /*06b0*/  LDC R11, c[0x0][0x634] ;  /* 0x00018d00ff0b7b82 */ /* 0x000e240000000800 */
[----:B0-----:R-:W-:-:S05]  /*06c0*/  IADD3 R11, P0, R16, R11, RZ ;  /* 0x0000000b100b7210 */ /* 0x001fca0007f1e0ff */
[----:B------:R-:W-:-:S04]  /*06d0*/  IMAD.X R13, RZ, RZ, R17, P0 ;  /* 0x000000ffff0d7224 */ /* 0x000fc800000e0611 */
[----:B------:R-:W-:-:S04]  /*06e0*/  IMAD.WIDE.U32 R6, R13, R14, RZ ;  /* 0x0000000e0d067225 */ /* 0x000fc800078e00ff */
[----:B------:R-:W-:-:S04]  /*06f0*/  IMAD.WIDE.U32 R8, P0, R11, R15, R6 ;  /* 0x0000000f0b087225 */ /* 0x000fc80007800006 */
[----:B------:R-:W-:-:S04]  /*0700*/  IMAD.WIDE.U32 R6, R11, R14, RZ ;  /* 0x0000000e0b067225 */ /* 0x000fc800078e00ff */
[----:B------:R-:W-:Y:S01]  /*0710*/  IMAD.X R11, RZ, RZ, RZ, P0 ;  /* 0x000000ffff0b7224 */ /* 0x000fe200000e06ff */
[----:B------:R-:W-:Y:S01]  /*0720*/  IADD3 RZ, P0, R7, R8, RZ ;  /* 0x0000000807ff7210 */ /* 0x000fe20007f1e0ff */
[----:B------:R-:W-:-:S04]  /*0730*/  IMAD.MOV.U32 R10, RZ, RZ, R9 ;  /* 0x000000ffff0a7224 */ /* 0x000fc800078e0009 */
[----:B------:R-:W-:-:S08]  /*0740*/  IMAD.WIDE.U32.X R6, R13, R15, R10, P0 ;  /* 0x0000000f0d067225 */ /* 0x000fd000000e040a */
.L_x_5:
[-CC-:B------:R-:W-:Y:S01]  /*0750*/  SHF.R.U64 R23, R6, R0.reuse, R7.reuse ;  /* 0x0000000006177219 */ /* 0x180fe20000001207 */
[----:B------:R-:W0:Y:S01]  /*0760*/  LDC R10, c[0x0][0x618] ;  /* 0x00018600ff0a7b82 */ /* 0x000e220000000800 */
[----:B------:R-:W-:Y:S01]  /*0770*/  SHF.R.U32.HI R5, RZ, R0, R7 ;  /* 0x00000000ff057219 */ /* 0x000fe20000011607 */
[----:B------:R-:W-:Y:S01]  /*0780*/  ULDC UR4, c[0x0][0x150] ;  /* 0x0000540000047ab9 */ /* 0x000fe20000000800 */
[----:B------:R-:W-:Y:S02]  /*0790*/  IADD3 R9, P0, RZ, -R23, RZ ;  /* 0x80000017ff097210 */ /* 0x000fe40007f1e0ff */
[----:B------:R-:W-:-:S03]  /*07a0*/  I2FP.F32.U32 R0, R4 ;  /* 0x0000000400007245 */ /* 0x000fc60000201000 */
[----:B------:R-:W1:Y:S01]  /*07b0*/  LDC.64 R28, c[0x0][0x640] ;  /* 0x00019000ff1c7b82 */ /* 0x000e620000000a00 */
[----:B------:R-:W-:Y:S02]  /*07c0*/  IMAD.X R11, RZ, RZ, ~R5, P0 ;  /* 0x000000ffff0b7224 */ /* 0x000fe400000e0e05 */
[----:B------:R-:W-:Y:S01]  /*07d0*/  FMUL R0, R0, UR4 ;  /* 0x0000000400007c20 */ /* 0x000fe20008400000 */
[----:B------:R-:W-:Y:S01]  /*07e0*/  IMAD.WIDE.U32 R6, R9, R20, R16 ;  /* 0x0000001409067225 */ /* 0x000fe200078e0010 */
[----:B------:R-:W-:-:S03]  /*07f0*/  ULDC UR4, c[0x0][0x154] ;  /* 0x0000550000047ab9 */ /* 0x000fc60000000800 */
[----:B------:R-:W-:Y:S01]  /*0800*/  IMAD R8, R11, R20, RZ ;  /* 0x000000140b087224 */ /* 0x000fe200078e02ff */
[----:B------:R-:W2:Y:S01]  /*0810*/  LDC R5, c[0x0][0x144] ;  /* 0x00005100ff057b82 */ /* 0x000ea20000000800 */
[----:B------:R-:W3:Y:S02]  /*0820*/  F2I.U32.TRUNC.NTZ R0, R0 ;  /* 0x0000000000007305 */ /* 0x000ee4000020f000 */
[----:B------:R-:W-:-:S04]  /*0830*/  IMAD R9, R9, R21, R8 ;  /* 0x0000001509097224 */ /* 0x000fc800078e0208 */
[----:B------:R-:W-:Y:S01]  /*0840*/  IMAD.IADD R7, R7, 0x1, R9 ;  /* 0x0000000107077824 */ /* 0x000fe200078e0209 */
[----:B------:R-:W4:Y:S01]  /*0850*/  LDC R12, c[0x0][0x608] ;  /* 0x00018200ff0c7b82 */ /* 0x000f220000000800 */
[----:B------:R-:W-:-:S03]  /*0860*/  IMAD.MOV.U32 R9, RZ, RZ, -0x1 ;  /* 0xffffffffff097424 */ /* 0x000fc600078e00ff */
[-CC-:B0-----:R-:W-:Y:S02]  /*0870*/  SHF.R.U64 R20, R6, R10.reuse, R7.reuse ;  /* 0x0000000a06147219 */ /* 0x181fe40000001207 */
[----:B------:R-:W-:Y:S02]  /*0880*/  I2FP.F32.U32 R6, R3 ;  /* 0x0000000300067245 */ /* 0x000fe40000201000 */
[----:B------:R-:W0:Y:S01]  /*0890*/  LDC R26, c[0x0][0x658] ;  /* 0x00019600ff1a7b82 */ /* 0x000e220000000800 */
[----:B-1----:R-:W-:Y:S01]  /*08a0*/  ISETP.NE.U32.AND P0, PT, R28, RZ, PT ;  /* 0x000000ff1c00720c */ /* 0x002fe20003f05070 */
[----:B---3--:R-:W-:Y:S01]  /*08b0*/  IMAD.MOV R8, RZ, RZ, -R0 ;  /* 0x000000ffff087224 */ /* 0x008fe200078e0a00 */
[----:B------:R-:W-:Y:S01]  /*08c0*/  SHF.R.U32.HI R7, RZ, R10, R7 ;  /* 0x0000000aff077219 */ /* 0x000fe20000011607 */
[----:B------:R-:W-:Y:S01]  /*08d0*/  FMUL R6, R6, UR4 ;  /* 0x0000000406067c20 */ /* 0x000fe20008400000 */
[----:B------:R-:W-:-:S03]  /*08e0*/  ISETP.NE.AND.EX P0, PT, R29, RZ, PT, P0 ;  /* 0x000000ff1d00720c */ /* 0x000fc60003f05300 */
[----:B------:R-:W1:Y:S01]  /*08f0*/  LDC R14, c[0x0][0x148] ;  /* 0x00005200ff0e7b82 */ /* 0x000e620000000800 */
[----:B--2---:R-:W-:-:S07]  /*0900*/  IMAD R0, R5, R8, R4 ;  /* 0x0000000805007224 */ /* 0x004fce00078e0204 */
[----:B------:R-:W2:Y:S01]  /*0910*/  LDC R24, c[0x0][0x600] ;  /* 0x00018000ff187b82 */ /* 0x000ea20000000800 */
[-CC-:B----4-:R-:W-:Y:S02]  /*0920*/  SHF.R.U64 R30, R20, R12.reuse, R7.reuse ;  /* 0x0000000c141e7219 */ /* 0x190fe40000001207 */
[----:B------:R-:W-:Y:S01]  /*0930*/  SHF.R.U32.HI R5, RZ, R12, R7 ;  /* 0x0000000cff057219 */ /* 0x000fe20000011607 */
[----:B------:R-:W-:Y:S01]  /*0940*/  IMAD.MOV.U32 R7, RZ, RZ, 0x1 ;  /* 0x00000001ff077424 */ /* 0x000fe200078e00ff */
[----:B------:R3:W4:Y:S03]  /*0950*/  F2I.U32.TRUNC.NTZ R12, R6 ;  /* 0x00000006000c7305 */ /* 0x000726000020f000 */
[----:B------:R-:W1:Y:S01]  /*0960*/  LDC R15, c[0x0][0x648] ;  /* 0x00019200ff0f7b82 */ /* 0x000e620000000800 */
[-C--:B0-----:R-:W-:Y:S02]  /*0970*/  SHF.L.U32 R4, R9, R26.reuse, RZ ;  /* 0x0000001a09047219 */ /* 0x081fe400000006ff */
[----:B------:R-:W-:-:S02]  /*0980*/  SHF.R.U64 R32, R30, R26, R5 ;  /* 0x0000001a1e207219 */ /* 0x000fc40000001205 */
[----:B------:R-:W-:Y:S02]  /*0990*/  LOP3.LUT R11, RZ, R4, RZ, 0x33, !PT ;  /* 0x00000004ff0b7212 */ /* 0x000fe400078e33ff */
[-C--:B------:R-:W-:Y:S01]  /*09a0*/  SHF.R.U32.HI R5, RZ, R26.reuse, R5 ;  /* 0x0000001aff057219 */ /* 0x080fe20000011605 */
[----:B------:R-:W0:Y:S01]  /*09b0*/  LDC R21, c[0x0][0x638] ;  /* 0x00018e00ff157b82 */ /* 0x000e220000000800 */
[----:B------:R-:W-:Y:S01]  /*09c0*/  SHF.L.U32 R10, R7, R26, RZ ;  /* 0x0000001a070a7219 */ /* 0x000fe200000006ff */
[----:B------:R-:W-:-:S06]  /*09d0*/  IMAD.MOV.U32 R4, RZ, RZ, R32 ;  /* 0x000000ffff047224 */ /* 0x000fcc00078e0020 */
[----:B------:R-:W0:Y:S01]  /*09e0*/  LDC R153, c[0x0][0x610] ;  /* 0x00018400ff997b82 */ /* 0x000e220000000800 */
[----:B---34-:R-:W-:Y:S05]  /*09f0*/  @!P0 BRA `(.L_x_6) ;  /* 0x0000000000288947 */ /* 0x018fea0003800000 */
[----:B------:R-:W3:Y:S02]  /*0a00*/  LDC R9, c[0x0][0x64c] ;  /* 0x00019300ff097b82 */ /* 0x000ee40000000800 */
[----:B---3--:R-:W-:-:S05]  /*0a10*/  IADD3 R9, P0, R32, R9, RZ ;  /* 0x0000000920097210 */ /* 0x008fca0007f1e0ff */
        /* <DEDUP_REMOVED lines=8> */
.L_x_6:
[----:B-1----:R-:W-:Y:S01]  /*0aa0*/  SHF.R.U64 R4, R4, R15, R5 ;  /* 0x0000000f04047219 */ /* 0x002fe20000001205 */
[----:B--2---:R-:W-:Y:S01]  /*0ab0*/  VIADD R5, R24, 0xffffffff ;  /* 0xffffffff18057836 */ /* 0x004fe20000000000 */
[----:B------:R-:W-:Y:S01]  /*0ac0*/  LOP3.LUT R11, R30, R11, RZ, 0xc0, !PT ;  /* 0x0000000b1e0b7212 */ /* 0x000fe200078ec0ff */
[----:B------:R-:W-:Y:S02]  /*0ad0*/  IMAD.MOV R12, RZ, RZ, -R12 ;  /* 0x000000ffff0c7224 */ /* 0x000fe400078e0a0c */
[----:B------:R-:W-:Y:S02]  /*0ae0*/  IMAD.MOV R6, RZ, RZ, -R4 ;  /* 0x000000ffff067224 */ /* 0x000fe400078e0a04 */
[----:B------:R-:W-:Y:S01]  /*0af0*/  IMAD R11, R10, R4, R11 ;  /* 0x000000040a0b7224 */ /* 0x000fe200078e020b */
[----:B------:R-:W-:Y:S01]  /*0b00*/  LOP3.LUT R4, R20, R5, RZ, 0xc0, !PT ;  /* 0x0000000514047212 */ /* 0x000fe200078ec0ff */
[----:B------:R-:W-:Y:S02]  /*0b10*/  @P3 IMAD R0, R14, R12, R3 ;  /* 0x0000000c0e003224 */ /* 0x000fe400078e0203 */
[----:B0-----:R-:W-:-:S02]  /*0b20*/  IMAD R3, R6, R21, R32 ;  /* 0x0000001506037224 */ /* 0x001fc400078e0220 */
[----:B------:R-:W-:Y:S02]  /*0b30*/  IMAD R153, R11, R153, R0 ;  /* 0x000000990b997224 */ /* 0x000fe400078e0200 */
[----:B------:R-:W-:Y:S02]  /*0b40*/  IMAD R4, R3, R24, R4 ;  /* 0x0000001803047224 */ /* 0x000fe400078e0204 */
[----:B------:R-:W-:-:S03]  /*0b50*/  IMAD.MOV.U32 R0, RZ, RZ, 0x1 ;  /* 0x00000001ff007424 */ /* 0x000fc600078e00ff */
[----:B------:R-:W-:Y:S02]  /*0b60*/  SEL R152, R4, R153, !P3 ;  /* 0x0000009904987207 */ /* 0x000fe40005800000 */
[----:B------:R-:W-:-:S07]  /*0b70*/  SEL R153, R153, R4, !P3 ;  /* 0x0000000499997207 */ /* 0x000fce0005800000 */
.L_x_4:
[----:B------:R-:W-:-:S08]  /*0b80*/  NOP ;  /* 0x0000000000007918 */ /* 0x000fd00000000000 */
[----:B------:R-:W0:Y:S02]  /*0b90*/  USETMAXREG.TRY_ALLOC.CTAPOOL UP0, 0xe8 ;  /* 0x000000e8000079c8 */ /* 0x000e240008000600 */
[----:B0-----:R-:W-:-:S13]  /*0ba0*/  PLOP3.LUT P0, PT, PT, PT, UP0, 0x80, 0x0 ;  /* 0x000000000000781c */ /* 0x001fda0003f0f008 */
[----:B------:R-:W-:Y:S05]  /*0bb0*/  @!P0 BRA `(.L_x_4) ;  /* 0xfffffffc00f08947 */ /* 0x000fea000383ffff */
[----:B------:R-:W-:Y:S01]  /*0bc0*/  ULDC.64 UR4, c[0x0][0x598] ;  /* 0x0001660000047ab9 */ /* 0x000fe20000000a00 */
[----:B------:R-:W-:Y:S01]  /*0bd0*/  ULDC.64 UR36, c[0x0][0x208] ;  /* 0x0000820000247ab9 */ /* 0x000fe20000000a00 */
[----:B------:R-:W-:-:S04]  /*0be0*/  ISETP.NE.U32.AND P0, PT, RZ, UR4, PT ;  /* 0x00000004ff007c0c */ /* 0x000fc8000bf05070 */
[----:B------:R-:W-:-:S13]  /*0bf0*/  ISETP.NE.AND.EX P0, PT, RZ, UR5, PT, P0 ;  /* 0x00000005ff007c0c */ /* 0x000fda000bf05300 */
[----:B------:R-:W-:Y:S05]  /*0c00*/  @!P0 BRA `(.L_x_7) ;  /* 0x00000000001c8947 */ /* 0x000fea0003800000 */
[----:B------:R-:W0:Y:S02]  /*0c10*/  LDC.64 R4, c[0x0][0x598] ;  /* 0x00016600ff047b82 */ /* 0x000e240000000a00 */
[----:B0-----:R-:W2:Y:S02]  /*0c20*/  LDG.E.64 R4, desc[UR36][R4.64] ;  /* 0x0000002404047981 */ /* 0x001ea4000c1e1b00 */
[----:B--2---:R-:W-:-:S04]  /*0c30*/  ISETP.NE.U32.AND P0, PT, R4, RZ, PT ;  /* 0x000000ff0400720c */ /* 0x004fc80003f05070 */
[----:B------:R-:W-:-:S13]  /*0c40*/  ISETP.NE.AND.EX P0, PT, R5, RZ, PT, P0 ;  /* 0x000000ff0500720c */ /* 0x000fda0003f05300 */
[----:B------:R-:W-:Y:S05]  /*0c50*/  @!P0 BRA `(.L_x_7) ;  /* 0x0000000000088947 */ /* 0x000fea0003800000 */
[----:B------:R0:W5:Y:S01]  /*0c60*/  LD.E R154, desc[UR36][R4.64] ;  /* 0x00000024049a7980 */ /* 0x000162000c101900 */
[----:B------:R-:W-:Y:S05]  /*0c70*/  BRA `(.L_x_8) ;  /* 0x0000000000247947 */ /* 0x000fea0003800000 */
.L_x_7:
[----:B------:R-:W-:Y:S02]  /*0c80*/  ULDC.64 UR4, c[0x0][0x588] ;  /* 0x0001620000047ab9 */ /* 0x000fe40000000a00 */
[----:B------:R-:W-:-:S04]  /*0c90*/  ISETP.NE.U32.AND P0, PT, RZ, UR4, PT ;  /* 0x00000004ff007c0c */ /* 0x000fc8000bf05070 */
[----:B------:R-:W-:-:S13]  /*0ca0*/  ISETP.NE.AND.EX P0, PT, RZ, UR5, PT, P0 ;  /* 0x00000005ff007c0c */ /* 0x000fda000bf05300 */
[----:B------:R-:W-:Y:S05]  /*0cb0*/  @!P0 BRA `(.L_x_9) ;  /* 0x00000000000c8947 */ /* 0x000fea0003800000 */
[----:B------:R-:W0:Y:S02]  /*0cc0*/  LDC.64 R154, c[0x0][0x588] ;  /* 0x00016200ff9a7b82 */ /* 0x000e240000000a00 */
[----:B0-----:R1:W5:Y:S01]  /*0cd0*/  LDG.E R154, desc[UR36][R154.64] ;  /* 0x000000249a9a7981 */ /* 0x001362000c1e1900 */
[----:B------:R-:W-:Y:S05]  /*0ce0*/  BRA `(.L_x_8) ;  /* 0x0000000000087947 */ /* 0x000fea0003800000 */
.L_x_9:
[----:B------:R-:W-:Y:S02]  /*0cf0*/  ULDC UR4, c[0x0][0x580] ;  /* 0x0001600000047ab9 */ /* 0x000fe40000000800 */
[----:B------:R-:W-:-:S07]  /*0d00*/  IMAD.U32 R154, RZ, RZ, UR4 ;  /* 0x00000004ff9a7e24 */ /* 0x000fce000f8e00ff */
.L_x_8:
[----:B------:R-:W-:Y:S02]  /*0d10*/  ULDC.64 UR4, c[0x0][0x5a0] ;  /* 0x0001680000047ab9 */ /* 0x000fe40000000a00 */
[----:B------:R-:W-:-:S04]  /*0d20*/  ISETP.NE.U32.AND P0, PT, RZ, UR4, PT ;  /* 0x00000004ff007c0c */ /* 0x000fc8000bf05070 */
[----:B------:R-:W-:-:S13]  /*0d30*/  ISETP.NE.AND.EX P0, PT, RZ, UR5, PT, P0 ;  /* 0x00000005ff007c0c */ /* 0x000fda000bf05300 */
[----:B------:R-:W-:Y:S05]  /*0d40*/  @!P0 BRA `(.L_x_10) ;  /* 0x00000000001c8947 */ /* 0x000fea0003800000 */
[----:B0-----:R-:W0:Y:S02]  /*0d50*/  LDC.64 R4, c[0x0][0x5a0] ;  /* 0x00016800ff047b82 */ /* 0x001e240000000a00 */
[----:B0-----:R-:W2:Y:S02]  /*0d60*/  LDG.E.64 R4, desc[UR36][R4.64] ;  /* 0x0000002404047981 */ /* 0x001ea4000c1e1b00 */
[----:B--2---:R-:W-:-:S04]  /*0d70*/  ISETP.NE.U32.AND P0, PT, R4, RZ, PT ;  /* 0x000000ff0400720c */ /* 0x004fc80003f05070 */
[----:B------:R-:W-:-:S13]  /*0d80*/  ISETP.NE.AND.EX P0, PT, R5, RZ, PT, P0 ;  /* 0x000000ff0500720c */ /* 0x000fda0003f05300 */
[----:B------:R-:W-:Y:S05]  /*0d90*/  @!P0 BRA `(.L_x_10) ;  /* 0x0000000000088947 */ /* 0x000fea0003800000 */
[----:B-1----:R0:W5:Y:S01]  /*0da0*/  LD.E R155, desc[UR36][R4.64] ;  /* 0x00000024049b7980 */ /* 0x002162000c101900 */
[----:B------:R-:W-:Y:S05]  /*0db0*/  BRA `(.L_x_11) ;  /* 0x0000000000247947 */ /* 0x000fea0003800000 */
.L_x_10:
[----:B------:R-:W-:Y:S02]  /*0dc0*/  ULDC.64 UR4, c[0x0][0x590] ;  /* 0x0001640000047ab9 */ /* 0x000fe40000000a00 */
[----:B------:R-:W-:-:S04]  /*0dd0*/  ISETP.NE.U32.AND P0, PT, RZ, UR4, PT ;  /* 0x00000004ff007c0c */ /* 0x000fc8000bf05070 */
[----:B------:R-:W-:-:S13]  /*0de0*/  ISETP.NE.AND.EX P0, PT, RZ, UR5, PT, P0 ;  /* 0x00000005ff007c0c */ /* 0x000fda000bf05300 */
[----:B------:R-:W-:Y:S05]  /*0df0*/  @!P0 BRA `(.L_x_12) ;  /* 0x00000000000c8947 */ /* 0x000fea0003800000 */
[----:B0-----:R-:W1:Y:S02]  /*0e00*/  LDC.64 R4, c[0x0][0x590] ;  /* 0x00016400ff047b82 */ /* 0x001e640000000a00 */
[----:B-1----:R1:W5:Y:S01]  /*0e10*/  LDG.E R155, desc[UR36][R4.64] ;  /* 0x00000024049b7981 */ /* 0x002362000c1e1900 */
[----:B------:R-:W-:Y:S05]  /*0e20*/  BRA `(.L_x_11) ;  /* 0x0000000000087947 */ /* 0x000fea0003800000 */
.L_x_12:
[----:B------:R-:W-:Y:S02]  /*0e30*/  ULDC UR4, c[0x0][0x584] ;  /* 0x0001610000047ab9 */ /* 0x000fe40000000800 */
[----:B-1----:R-:W-:-:S07]  /*0e40*/  IMAD.U32 R155, RZ, RZ, UR4 ;  /* 0x00000004ff9b7e24 */ /* 0x002fce000f8e00ff */
.L_x_11:
[----:B------:R-:W-:-:S13]  /*0e50*/  LOP3.LUT P0, RZ, R0, 0xff, RZ, 0xc0, !PT ;  /* 0x000000ff00ff7812 */ /* 0x000fda000780c0ff */
[----:B------:R-:W-:Y:S05]  /*0e60*/  @!P0 EXIT ;  /* 0x000000000000894d */ /* 0x000fea0003800000 */
[----:B------:R-:W-:Y:S01]  /*0e70*/  ULDC UR4, c[0x0][0x28c] ;  /* 0x0000a30000047ab9 */ /* 0x000fe20000000800 */
[----:B------:R-:W-:Y:S01]  /*0e80*/  LOP3.LUT R158, R19, 0x1, RZ, 0xfc, !PT ;  /* 0x00000001139e7812 */ /* 0x000fe200078efcff */
[----:B------:R-:W-:Y:S01]  /*0e90*/  UIADD3 UR4, UR4, 0x7f, URZ ;  /* 0x0000007f04047890 */ /* 0x000fe2000fffe03f */
[----:B------:R-:W-:Y:S01]  /*0ea0*/  UMOV UR38, URZ ;  /* 0x0000003f00267c82 */ /* 0x000fe20008000000 */
[----:B------:R-:W-:Y:S02]  /*0eb0*/  UMOV UR39, URZ ;  /* 0x0000003f00277c82 */ /* 0x000fe40008000000 */
[----:B------:R-:W-:-:S04]  /*0ec0*/  USHF.R.S32.HI UR5, URZ, 0x1f, UR4 ;  /* 0x0000001f3f057899 */ /* 0x000fc80008011404 */
[----:B------:R-:W-:-:S04]  /*0ed0*/  ULEA.HI UR5, UR5, UR4, URZ, 0x7 ;  /* 0x0000000405057291 */ /* 0x000fc8000f8f383f */
[----:B------:R-:W-:-:S12]  /*0ee0*/  USHF.R.S32.HI UR40, URZ, 0x7, UR5 ;  /* 0x000000073f287899 */ /* 0x000fd80008011405 */
.L_x_286:
[----:B------:R-:W-:Y:S01]  /*0ef0*/  LOP3.LUT R0, R18, 0x80, RZ, 0xc0, !PT ;  /* 0x0000008012007812 */ /* 0x000fe200078ec0ff */
[----:B--2---:R-:W2:Y:S01]  /*0f00*/  S2UR UR7, SR_CgaCtaId ;  /* 0x00000000000779c3 */ /* 0x004ea20000008800 */
[----:B------:R-:W-:Y:S02]  /*0f10*/  UMOV UR6, 0x400 ;  /* 0x0000040000067882 */ /* 0x000fe40000000000 */
[----:B------:R-:W-:-:S06]  /*0f20*/  SHF.R.U32.HI R0, RZ, 0x7, R0 ;  /* 0x00000007ff007819 */ /* 0x000fcc0000011600 */
[----:B---3--:R-:W3:Y:S01]  /*0f30*/  SHFL.IDX PT, R0, R0, RZ, 0x1f ;  /* 0x00001fff00007589 */ /* 0x008ee200000e0000 */
[----:B--2---:R-:W-:Y:S01]  /*0f40*/  ULEA UR42, UR7, UR6, 0x18 ;  /* 0x00000006072a7291 */ /* 0x004fe2000f8ec03f */
[----:B---3--:R-:W-:-:S13]  /*0f50*/  R2UR UR4, R0 ;  /* 0x00000000000472ca */ /* 0x008fda00000e0000 */
[----:B------:R-:W-:-:S04]  /*0f60*/  ULEA.HI UR5, UR4, UR4, URZ, 0x1 ;  /* 0x0000000404057291 */ /* 0x000fc8000f8f083f */
[----:B------:R-:W-:-:S04]  /*0f70*/  ULOP3.LUT UR5, UR5, 0x3fffe, URZ, 0xc0, !UPT ;  /* 0x0003fffe05057892 */ /* 0x000fc8000f8ec03f */
[----:B------:R-:W-:-:S03]  /*0f80*/  UIADD3 UR5, UR4, -UR5, URZ ;  /* 0x8000000504057290 */ /* 0x000fc6000fffe03f */
[----:B------:R-:W-:Y:S01]  /*0f90*/  ULDC UR4, c[0x0][0x28c] ;  /* 0x0000a30000047ab9 */ /* 0x000fe20000000800 */
[----:B------:R-:W-:Y:S01]  /*0fa0*/  ULEA UR5, UR5, UR42, 0xe ;  /* 0x0000002a05057291 */ /* 0x000fe2000f8e703f */
[----:B------:R-:W-:-:S03]  /*0fb0*/  ISETP.LT.AND P0, PT, RZ, UR4, PT ;  /* 0x00000004ff007c0c */ /* 0x000fc6000bf01270 */
[----:B------:R-:W-:-:S04]  /*0fc0*/  UIADD3 UR5, UR5, 0x100, URZ ;  /* 0x0000010005057890 */ /* 0x000fc8000fffe03f */
[----:B------:R-:W-:-:S04]  /*0fd0*/  USHF.R.U32.HI UR5, URZ, 0x4, UR5 ;  /* 0x000000043f057899 */ /* 0x000fc80008011605 */
[----:B------:R-:W-:Y:S02]  /*0fe0*/  ULOP3.LUT UR41, UR5, 0x3fff, URZ, 0xc0, !UPT ;  /* 0x00003fff05297892 */ /* 0x000fe4000f8ec03f */
[----:B-1----:R-:W-:Y:S10]  /*0ff0*/  @P0 BRA `(.L_x_13) ;  /* 0x0000000000400947 */ /* 0x002ff40003800000 */
[----:B------:R-:W-:Y:S01]  /*1000*/  MOV R0, 0x0 ;  /* 0x0000000000007802 */ /* 0x000fe20000000f00 */
[----:B------:R-:W-:Y:S01]  /*1010*/  ULDC.64 UR4, c[0x4][0x68] ;  /* 0x01001a0000047ab9 */ /* 0x000fe20000000a00 */
[----:B------:R-:W-:Y:S01]  /*1020*/  ULDC.64 UR6, c[0x4][0x8] ;  /* 0x0100020000067ab9 */ /* 0x000fe20000000a00 */
[----:B01----:R-:W-:Y:S01]  /*1030*/  IMAD.U32 R4, RZ, RZ, UR4 ;  /* 0x00000004ff047e24 */ /* 0x003fe2000f8e00ff */
[----:B------:R0:W1:Y:S01]  /*1040*/  LDC.64 R14, c[0x4][R0] ;  /* 0x01000000000e7b82 */ /* 0x0000620000000a00 */
[----:B------:R-:W-:Y:S01]  /*1050*/  IMAD.U32 R5, RZ, RZ, UR5 ;  /* 0x00000005ff057e24 */ /* 0x000fe2000f8e00ff */
[----:B------:R-:W-:Y:S01]  /*1060*/  ULDC.64 UR4, c[0x4][0x70] ;  /* 0x01001c0000047ab9 */ /* 0x000fe20000000a00 */
[----:B------:R-:W-:Y:S02]  /*1070*/  IMAD.U32 R10, RZ, RZ, UR6 ;  /* 0x00000006ff0a7e24 */ /* 0x000fe4000f8e00ff */
[----:B------:R-:W-:Y:S02]  /*1080*/  IMAD.U32 R6, RZ, RZ, UR4 ;  /* 0x00000004ff067e24 */ /* 0x000fe4000f8e00ff */
[----:B------:R-:W-:-:S02]  /*1090*/  IMAD.U32 R7, RZ, RZ, UR5 ;  /* 0x00000005ff077e24 */ /* 0x000fc4000f8e00ff */
[----:B------:R-:W-:Y:S02]  /*10a0*/  IMAD.U32 R11, RZ, RZ, UR7 ;  /* 0x00000007ff0b7e24 */ /* 0x000fe4000f8e00ff */
[----:B------:R-:W-:Y:S02]  /*10b0*/  IMAD.MOV.U32 R8, RZ, RZ, 0x1e1 ;  /* 0x000001e1ff087424 */ /* 0x000fe400078e00ff */
[----:B------:R-:W-:Y:S02]  /*10c0*/  IMAD.MOV.U32 R12, RZ, RZ, 0x1 ;  /* 0x00000001ff0c7424 */ /* 0x000fe400078e00ff */
[----:B0-----:R-:W-:-:S07]  /*10d0*/  IMAD.MOV.U32 R13, RZ, RZ, RZ ;  /* 0x000000ffff0d7224 */ /* 0x001fce00078e00ff */
[----:B------:R-:W-:-:S07]  /*10e0*/  LEPC R20, `(.L_x_13) ;  /* 0x000000001014794e */ /* 0x000fce0000000000 */
[----:B-1---5:R-:W-:Y:S05]  /*10f0*/  CALL.ABS.NOINC R14 ;  /* 0x000000000e007343 */ /* 0x022fea0003c00000 */
.L_x_13:
[----:B------:R-:W-:-:S13]  /*1100*/  ISETP.NE.AND P0, PT, R158, 0x3, PT ;  /* 0x000000039e00780c */ /* 0x000fda0003f05270 */
[----:B------:R-:W-:Y:S05]  /*1110*/  @!P0 BRA `(.L_x_14) ;  /* 0x0000000000048947 */ /* 0x000fea0003800000 */
[----:B------:R-:W-:Y:S01]  /*1120*/  BPT.TRAP 0x1 ;  /* 0x000000040000795c */ /* 0x000fe20000300000 */
.L_x_14:
[----:B------:R-:W-:Y:S02]  /*1130*/  IMAD.U32 R3, RZ, RZ, UR39 ;  /* 0x00000027ff037e24 */ /* 0x000fe4000f8e00ff */
[----:B------:R-:W-:-:S03]  /*1140*/  IMAD.U32 R0, RZ, RZ, UR38 ;  /* 0x00000026ff007e24 */ /* 0x000fc6000f8e00ff */
[----:B------:R-:W-:Y:S02]  /*1150*/  LEA R3, R3, UR42, 0x3 ;  /* 0x0000002a03037c11 */ /* 0x000fe4000f8e18ff */
[----:B------:R-:W-:-:S04]  /*1160*/  SHF.L.U32 R0, R0, 0x1f, RZ ;  /* 0x0000001f00007819 */ /* 0x000fc800000006ff */
[----:B------:R2:W3:Y:S01]  /*1170*/  SYNCS.PHASECHK.TRANS64.TRYWAIT P1, [R3+URZ], R0 ;  /* 0x00000000030075a7 */ /* 0x0004e2000802017f */
[----:B------:R-:W-:Y:S05]  /*1180*/  @!P0 BRA `(.L_x_15) ;  /* 0x0000000000048947 */ /* 0x000fea0003800000 */
[----:B------:R-:W-:Y:S01]  /*1190*/  BPT.TRAP 0x1 ;  /* 0x000000040000795c */ /* 0x000fe20000300000 */
.L_x_15:
[----:B---3--:R-:W-:Y:S05]  /*11a0*/  @P1 BRA `(.L_x_16) ;  /* 0x0000000000081947 */ /* 0x008fea0003800000 */
[----:B------:R-:W3:Y:S02]  /*11b0*/  SYNCS.PHASECHK.TRANS64.TRYWAIT P1, [R3+URZ], R0 ;  /* 0x00000000030075a7 */ /* 0x000ee4000802017f */
[----:B---3--:R-:W-:Y:S05]  /*11c0*/  @!P1 BRA `(.L_x_17) ;  /* 0x000000a800049947 */ /* 0x008fea0003800000 */
.L_x_16:
[----:B------:R-:W-:-:S04]  /*11d0*/  UISETP.LT.AND UP0, UPT, UR40, 0x1, UPT ;  /* 0x000000012800788c */ /* 0x000fc8000bf01270 */
[----:B------:R-:W-:-:S04]  /*11e0*/  USEL UR4, UR40, 0x1, UP0 ;  /* 0x0000000128047887 */ /* 0x000fc80008000000 */
[----:B------:R-:W-:-:S06]  /*11f0*/  UIADD3 UR4, UR40, -UR4, URZ ;  /* 0x8000000428047290 */ /* 0x000fcc000fffe03f */
[----:B--23--:R-:W-:Y:S01]  /*1200*/  IMAD.U32 R0, RZ, RZ, UR4 ;  /* 0x00000004ff007e24 */ /* 0x00cfe2000f8e00ff */
[----:B------:R-:W-:Y:S05]  /*1210*/  WARPSYNC.ALL ;  /* 0x0000000000007948 */ /* 0x000fea0003800000 */
[----:B------:R-:W-:Y:S01]  /*1220*/  ISETP.GE.AND P1, PT, R0, 0x1, PT ;  /* 0x000000010000780c */ /* 0x000fe20003f26270 */
[----:B------:R-:W-:Y:S01]  /*1230*/  UIADD3 UR4, UR42, 0x10100, URZ ;  /* 0x000101002a047890 */ /* 0x000fe2000fffe03f */
[----:B------:R-:W-:Y:S01]  /*1240*/  WARPGROUP.ARRIVE ;  /* 0x00000000000079c5 */ /* 0x000fe20000000000 */
[----:B------:R-:W-:Y:S02]  /*1250*/  ULEA UR5, UR39, UR41, 0xb ;  /* 0x0000002927057291 */ /* 0x000fe4000f8e583f */
[----:B------:R-:W-:Y:S01]  /*1260*/  USHF.R.U32.HI UR4, URZ, 0x4, UR4 ;  /* 0x000000043f047899 */ /* 0x000fe20008011604 */
[----:B------:R-:W-:Y:S01]  /*1270*/  UMOV UR9, 0x40000040 ;  /* 0x4000004000097882 */ /* 0x000fe20000000000 */
[----:B------:R-:W-:-:S02]  /*1280*/  UMOV UR11, 0x40000040 ;  /* 0x40000040000b7882 */ /* 0x000fc40000000000 */
[----:B------:R-:W-:Y:S01]  /*1290*/  ULOP3.LUT UR4, UR4, 0x3fff, URZ, 0xc0, !UPT ;  /* 0x00003fff04047892 */ /* 0x000fe2000f8ec03f */
[----:B------:R-:W-:-:S03]  /*12a0*/  UMOV UR8, UR5 ;  /* 0x0000000500087c82 */ /* 0x000fc60008000000 */
[----:B------:R-:W-:-:S04]  /*12b0*/  ULOP3.LUT UR4, UR4, 0x4000000, URZ, 0xfc, !UPT ;  /* 0x0400000004047892 */ /* 0x000fc8000f8efc3f */
[----:B------:R-:W-:-:S07]  /*12c0*/  ULEA UR6, UR39, UR4, 0xc ;  /* 0x0000000427067291 */ /* 0x000fce000f8e603f */
[----:B------:R-:W-:Y:S02]  /*12d0*/  UMOV UR10, UR6 ;  /* 0x00000006000a7c82 */ /* 0x000fe40008000000 */
[----:B------:R-:W-:Y:S01]  /*12e0*/  HGMMA.64x256x16.F32 R24, gdesc[UR8].tnspA.tnspB, RZ, !UPT, gsb0 ;  /* 0x63e00000081879f0 */ /* 0x000fe2000c0008ff */
[----:B------:R-:W-:Y:S02]  /*12f0*/  UIADD3 UR8, UR5, 0x80, URZ ;  /* 0x0000008005087890 */ /* 0x000fe4000fffe03f */
[----:B------:R-:W-:Y:S01]  /*1300*/  UIADD3 UR10, UR6, 0x80, URZ ;  /* 0x00000080060a7890 */ /* 0x000fe2000fffe03f */
[----:B------:R-:W-:Y:S01]  /*1310*/  UMOV UR9, 0x40000040 ;  /* 0x4000004000097882 */ /* 0x000fe20000000000 */
[----:B------:R-:W-:Y:S01]  /*1320*/  UMOV UR11, 0x40000040 ;  /* 0x40000040000b7882 */ /* 0x000fe20000000000 */
[----:B------:R-:W-:Y:S02]  /*1330*/  WARPGROUP.DEPBAR.LE gsb0, 0x0 ;  /* 0x00008000000079c5 */ /* 0x000fe40000010000 */
[----:B------:R-:W-:-:S15]  /*1340*/  WARPGROUP.ARRIVE ;  /* 0x00000000000079c5 */ /* 0x000fde0000000000 */
[----:B------:R-:W-:-:S05]  /*1350*/  NOP ;  /* 0x0000000000007918 */ /* 0x000fca0000000000 */
[----:B------:R-:W-:Y:S01]  /*1360*/  HGMMA.64x256x16.F32 R24, gdesc[UR8].tnspA.tnspB, R24, gsb0 ;  /* 0x63e00000081879f0 */ /* 0x000fe20008000818 */
        /* <DEDUP_REMOVED lines=47> */
[----:B------:R-:W-:Y:S03]  /*1660*/  HGMMA.64x256x16.F32 R24, gdesc[UR8].tnspA.tnspB, R24, gsb0 ;  /* 0x63e00000081879f0 */ /* 0x000fe60008000818 */
[----:B------:R-:W-:Y:S02]  /*1670*/  WARPGROUP.DEPBAR.LE gsb0, 0x0 ;  /* 0x00008000000079c5 */ /* 0x000fe40000010000 */
[----:B------:R-:W-:Y:S05]  /*1680*/  @!P1 BRA `(.L_x_18) ;  /* 0x0000000400a49947 */ /* 0x000fea0003800000 */
[----:B------:R-:W-:-:S04]  /*1690*/  UIADD3 UR5, UR39, 0x1, URZ ;  /* 0x0000000127057890 */ /* 0x000fc8000fffe03f */
[----:B------:R-:W-:-:S04]  /*16a0*/  UISETP.NE.AND UP0, UPT, UR5, 0x2, UPT ;  /* 0x000000020500788c */ /* 0x000fc8000bf05270 */
[----:B------:R-:W-:Y:S02]  /*16b0*/  USEL UR6, URZ, 0x1, UP0 ;  /* 0x000000013f067887 */ /* 0x000fe40008000000 */
[----:B------:R-:W-:Y:S02]  /*16c0*/  USEL UR5, UR5, URZ, UP0 ;  /* 0x0000003f05057287 */ /* 0x000fe40008000000 */
[----:B------:R-:W-:-:S06]  /*16d0*/  ULOP3.LUT UR6, UR38, UR6, URZ, 0x3c, !UPT ;  /* 0x0000000626067292 */ /* 0x000fcc000f8e3c3f */
[----:B01----:R-:W-:Y:S01]  /*16e0*/  IMAD.U32 R5, RZ, RZ, UR6 ;  /* 0x00000006ff057e24 */ /* 0x003fe2000f8e00ff */
[----:B------:R-:W-:-:S06]  /*16f0*/  UMOV UR6, UR39 ;  /* 0x0000002700067c82 */ /* 0x000fcc0008000000 */
.L_x_25:
[----:B01----:R-:W-:Y:S05]  /*1700*/  @!P0 BRA `(.L_x_19) ;  /* 0x0000000000048947 */ /* 0x003fea0003800000 */
[----:B------:R-:W-:Y:S01]  /*1710*/  BPT.TRAP 0x1 ;  /* 0x000000040000795c */ /* 0x000fe20000300000 */
.L_x_19:
[----:B------:R-:W0:Y:S01]  /*1720*/  S2UR UR8, SR_CgaCtaId ;  /* 0x00000000000879c3 */ /* 0x000e220000008800 */
[----:B------:R-:W-:Y:S01]  /*1730*/  UMOV UR7, 0x400 ;  /* 0x0000040000077882 */ /* 0x000fe20000000000 */
[----:B------:R-:W-:Y:S01]  /*1740*/  SHF.L.U32 R3, R5, 0x1f, RZ ;  /* 0x0000001f05037819 */ /* 0x000fe200000006ff */
[----:B0-----:R-:W-:-:S04]  /*1750*/  ULEA UR7, UR8, UR7, 0x18 ;  /* 0x0000000708077291 */ /* 0x001fc8000f8ec03f */
[----:B------:R-:W-:-:S09]  /*1760*/  ULEA UR8, UR5, UR7, 0x3 ;  /* 0x0000000705087291 */ /* 0x000fd2000f8e183f */
[----:B------:R0:W1:Y:S01]  /*1770*/  SYNCS.PHASECHK.TRANS64.TRYWAIT P1, [UR8], R3 ;  /* 0x00000003ff0075a7 */ /* 0x0000620008020148 */
[----:B------:R-:W-:Y:S05]  /*1780*/  @!P0 BRA `(.L_x_20) ;  /* 0x0000000000048947 */ /* 0x000fea0003800000 */
[----:B------:R-:W-:Y:S01]  /*1790*/  BPT.TRAP 0x1 ;  /* 0x000000040000795c */ /* 0x000fe20000300000 */
.L_x_20:
[----:B-1----:R-:W-:Y:S05]  /*17a0*/  @P1 BRA `(.L_x_21) ;  /* 0x0000000000081947 */ /* 0x002fea0003800000 */
[----:B------:R-:W1:Y:S02]  /*17b0*/  SYNCS.PHASECHK.TRANS64.TRYWAIT P1, [UR8], R3 ;  /* 0x00000003ff0075a7 */ /* 0x000e640008020148 */
[----:B-1----:R-:W-:Y:S05]  /*17c0*/  @!P1 BRA `(.L_x_22) ;  /* 0x000000a000989947 */ /* 0x002fea0003800000 */
.L_x_21:
[----:B------:R-:W-:Y:S01]  /*17d0*/  ULEA UR12, UR5, UR41, 0xb ;  /* 0x00000029050c7291 */ /* 0x000fe2000f8e583f */
[----:B------:R-:W-:Y:S01]  /*17e0*/  WARPGROUP.ARRIVE ;  /* 0x00000000000079c5 */ /* 0x000fe20000000000 */
[----:B------:R-:W-:Y:S01]  /*17f0*/  ULEA UR13, UR5, UR4, 0xc ;  /* 0x00000004050d7291 */ /* 0x000fe2000f8e603f */
[----:B------:R-:W-:Y:S01]  /*1800*/  UMOV UR9, 0x40000040 ;  /* 0x4000004000097882 */ /* 0x000fe20000000000 */
[----:B------:R-:W-:-:S03]  /*1810*/  UMOV UR11, 0x40000040 ;  /* 0x40000040000b7882 */ /* 0x000fc60000000000 */
[----:B------:R-:W-:Y:S02]  /*1820*/  UMOV UR8, UR12 ;  /* 0x0000000c00087c82 */ /* 0x000fe40008000000 */
[----:B------:R-:W-:Y:S02]  /*1830*/  UMOV UR10, UR13 ;  /* 0x0000000d000a7c82 */ /* 0x000fe40008000000 */
[----:B------:R-:W-:Y:S01]  /*1840*/  HGMMA.64x256x16.F32 R24, gdesc[UR8].tnspA.tnspB, R24, gsb0 ;  /* 0x63e00000081879f0 */ /* 0x000fe20008000818 */
[----:B------:R-:W-:Y:S02]  /*1850*/  UIADD3 UR8, UR12, 0x80, URZ ;  /* 0x000000800c087890 */ /* 0x000fe4000fffe03f */
[----:B------:R-:W-:Y:S01]  /*1860*/  UIADD3 UR10, UR13, 0x80, URZ ;  /* 0x000000800d0a7890 */ /* 0x000fe2000fffe03f */
[----:B------:R-:W-:Y:S01]  /*1870*/  UMOV UR9, 0x40000040 ;  /* 0x4000004000097882 */ /* 0x000fe20000000000 */
[----:B------:R-:W-:Y:S01]  /*1880*/  UMOV UR11, 0x40000040 ;  /* 0x40000040000b7882 */ /* 0x000fe20000000000 */
[----:B------:R-:W-:-:S02]  /*1890*/  WARPGROUP.DEPBAR.LE gsb0, 0x0 ;  /* 0x00008000000079c5 */ /* 0x000fc40000010000 */
        /* <DEDUP_REMOVED lines=53> */
[----:B------:R-:W-:Y:S01]  /*1bf0*/  BPT.TRAP 0x1 ;  /* 0x000000040000795c */ /* 0x000fe20000300000 */
.L_x_23:
[----:B------:R-:W-:Y:S01]  /*1c00*/  ULEA UR7, UR6, UR7, 0x3 ;  /* 0x0000000706077291 */ /* 0x000fe2000f8e183f */
[----:B------:R-:W-:-:S03]  /*1c10*/  ISETP.GT.U32.AND P1, PT, R19, 0x1, PT ;  /* 0x000000011300780c */ /* 0x000fc60003f24070 */
[----:B------:R-:W-:-:S04]  /*1c20*/  UIADD3 UR7, UR7, 0x10, URZ ;  /* 0x0000001007077890 */ /* 0x000fc8000fffe03f */
[----:B------:R-:W-:-:S09]  /*1c30*/  UPRMT UR7, URZ, 0x654, UR7 ;  /* 0x000006543f077896 */ /* 0x000fd20008000007 */
[----:B------:R-:W-:Y:S01]  /*1c40*/  SYNCS.ARRIVE.TRANS64.RED.A1T0 RZ, [UR7], RZ ;  /* 0x000000ffffff79a7 */ /* 0x000fe20008100407 */
[----:B------:R-:W-:Y:S05]  /*1c50*/  @P1 BRA `(.L_x_24) ;  /* 0x0000000000041947 */ /* 0x000fea0003800000 */
[----:B------:R-:W-:Y:S01]  /*1c60*/  BPT.TRAP 0x1 ;  /* 0x000000040000795c */ /* 0x000fe20000300000 */
.L_x_24:
[----:B------:R-:W-:Y:S01]  /*1c70*/  UIADD3 UR5, UR5, 0x1, URZ ;  /* 0x0000000105057890 */ /* 0x000fe2000fffe03f */
[C---:B------:R-:W-:Y:S01]  /*1c80*/  ISETP.GT.AND P1, PT, R0.reuse, 0x1, PT ;  /* 0x000000010000780c */ /* 0x040fe20003f24270 */
[----:B------:R-:W-:Y:S01]  /*1c90*/  UIADD3 UR6, UR6, 0x1, URZ ;  /* 0x0000000106067890 */ /* 0x000fe2000fffe03f */
[----:B------:R-:W-:Y:S01]  /*1ca0*/  VIADD R0, R0, 0xffffffff ;  /* 0xffffffff00007836 */ /* 0x000fe20000000000 */
[----:B------:R-:W-:Y:S02]  /*1cb0*/  UISETP.NE.AND UP0, UPT, UR5, 0x2, UPT ;  /* 0x000000020500788c */ /* 0x000fe4000bf05270 */
[----:B------:R-:W-:Y:S02]  /*1cc0*/  UISETP.NE.AND UP1, UPT, UR6, 0x2, UPT ;  /* 0x000000020600788c */ /* 0x000fe4000bf25270 */
[----:B------:R-:W-:Y:S02]  /*1cd0*/  USEL UR7, URZ, 0x1, UP0 ;  /* 0x000000013f077887 */ /* 0x000fe40008000000 */
[----:B------:R-:W-:-:S02]  /*1ce0*/  USEL UR5, UR5, URZ, UP0 ;  /* 0x0000003f05057287 */ /* 0x000fc40008000000 */
[----:B------:R-:W-:Y:S02]  /*1cf0*/  USEL UR6, UR6, URZ, UP1 ;  /* 0x0000003f06067287 */ /* 0x000fe40008800000 */
[----:B------:R-:W-:Y:S01]  /*1d00*/  LOP3.LUT R5, R5, UR7, RZ, 0x3c, !PT ;  /* 0x0000000705057c12 */ /* 0x000fe2000f8e3cff */
[----:B------:R-:W-:Y:S09]  /*1d10*/  @P1 BRA `(.L_x_25) ;  /* 0xfffffff800781947 */ /* 0x000ff2000383ffff */
.L_x_18:
[----:B------:R-:W2:Y:S02]  /*1d20*/  LDC R0, c[0x0][0x28c] ;  /* 0x0000a300ff007b82 */ /* 0x000ea40000000800 */
[----:B--2---:R-:W-:-:S13]  /*1d30*/  ISETP.GE.AND P1, PT, R0, 0x1, PT ;  /* 0x000000010000780c */ /* 0x004fda0003f26270 */
[----:B------:R-:W-:Y:S05]  /*1d40*/  @!P1 BRA `(.L_x_26) ;  /* 0x0000000000409947 */ /* 0x000fea0003800000 */
[----:B------:R-:W-:Y:S05]  /*1d50*/  @!P0 BRA `(.L_x_27) ;  /* 0x0000000000048947 */ /* 0x000fea0003800000 */
[----:B------:R-:W-:Y:S01]  /*1d60*/  BPT.TRAP 0x1 ;  /* 0x000000040000795c */ /* 0x000fe20000300000 */
.L_x_27:
[----:B------:R-:W2:Y:S01]  /*1d70*/  S2UR UR6, SR_CgaCtaId ;  /* 0x00000000000679c3 */ /* 0x000ea20000008800 */
[----:B------:R-:W-:Y:S01]  /*1d80*/  UISETP.LT.AND UP0, UPT, UR40, 0x1, UPT ;  /* 0x000000012800788c */ /* 0x000fe2000bf01270 */
[----:B------:R-:W-:Y:S01]  /*1d90*/  ISETP.GT.U32.AND P0, PT, R19, 0x1, PT ;  /* 0x000000011300780c */ /* 0x000fe20003f04070 */
[----:B------:R-:W-:Y:S02]  /*1da0*/  UMOV UR5, 0x400 ;  /* 0x0000040000057882 */ /* 0x000fe40000000000 */
[----:B------:R-:W-:-:S04]  /*1db0*/  USEL UR4, UR40, 0x1, UP0 ;  /* 0x0000000128047887 */ /* 0x000fc80008000000 */
[----:B------:R-:W-:-:S04]  /*1dc0*/  UIADD3 UR4, UR39, UR40, -UR4 ;  /* 0x0000002827047290 */ /* 0x000fc8000fffe804 */
[----:B------:R-:W-:-:S04]  /*1dd0*/  USHF.L.U32 UR4, UR4, 0x3, URZ ;  /* 0x0000000304047899 */ /* 0x000fc8000800063f */
[----:B------:R-:W-:Y:S02]  /*1de0*/  ULOP3.LUT UR4, UR4, 0x8, URZ, 0xc0, !UPT ;  /* 0x0000000804047892 */ /* 0x000fe4000f8ec03f */
[----:B--2---:R-:W-:-:S04]  /*1df0*/  ULEA UR5, UR6, UR5, 0x18 ;  /* 0x0000000506057291 */ /* 0x004fc8000f8ec03f */
[----:B------:R-:W-:-:S04]  /*1e00*/  UIADD3 UR4, UR5, 0x10, UR4 ;  /* 0x0000001005047890 */ /* 0x000fc8000fffe004 */
[----:B------:R-:W-:-:S09]  /*1e10*/  UPRMT UR4, URZ, 0x654, UR4 ;  /* 0x000006543f047896 */ /* 0x000fd20008000004 */
[----:B------:R-:W-:Y:S01]  /*1e20*/  SYNCS.ARRIVE.TRANS64.RED.A1T0 RZ, [UR4], RZ ;  /* 0x000000ffffff79a7 */ /* 0x000fe20008100404 */
[----:B------:R-:W-:Y:S05]  /*1e30*/  @P0 BRA `(.L_x_26) ;  /* 0x0000000000040947 */ /* 0x000fea0003800000 */
[----:B------:R-:W-:Y:S01]  /*1e40*/  BPT.TRAP 0x1 ;  /* 0x000000040000795c */ /* 0x000fe20000300000 */
.L_x_26:
[----:B------:R-:W2:Y:S01]  /*1e50*/  LDC R7, c[0x0][0x288] ;  /* 0x0000a200ff077b82 */ /* 0x000ea20000000800 */
[----:B01----:R-:W-:Y:S01]  /*1e60*/  SHF.R.U32.HI R3, RZ, 0x2, R18 ;  /* 0x00000002ff037819 */ /* 0x003fe20000011612 */
[----:B------:R-:W-:Y:S01]  /*1e70*/  UIADD3 UR39, UR40, UR39, URZ ;  /* 0x0000002728277290 */ /* 0x000fe2000fffe03f */
[C---:B------:R-:W-:Y:S01]  /*1e80*/  LOP3.LUT R4, R18.reuse, 0x60, RZ, 0xc0, !PT ;  /* 0x0000006012047812 */ /* 0x040fe200078ec0ff */
[----:B------:R-:W-:Y:S01]  /*1e90*/  ULDC UR8, c[0x0][0x284] ;  /* 0x0000a10000087ab9 */ /* 0x000fe20000000800 */
[----:B------:R-:W-:Y:S01]  /*1ea0*/  LOP3.LUT R3, R3, 0x7, RZ, 0xc0, !PT ;  /* 0x0000000703037812 */ /* 0x000fe200078ec0ff */
[----:B------:R-:W-:Y:S01]  /*1eb0*/  USHF.R.U32.HI UR4, URZ, 0x1, UR39 ;  /* 0x000000013f047899 */ /* 0x000fe20008011627 */
[----:B------:R-:W-:Y:S01]  /*1ec0*/  SHF.R.U32.HI R10, RZ, 0x1, R4 ;  /* 0x00000001ff0a7819 */ /* 0x000fe20000011604 */
[----:B------:R-:W-:Y:S01]  /*1ed0*/  IMAD.SHL.U32 R4, R18, 0x2, RZ ;  /* 0x0000000212047824 */ /* 0x000fe200078e00ff */
[----:B------:R-:W-:Y:S01]  /*1ee0*/  LOP3.LUT R0, R22, 0x1, RZ, 0xc0, !PT ;  /* 0x0000000116007812 */ /* 0x000fe200078ec0ff */
[----:B------:R-:W-:Y:S01]  /*1ef0*/  ULOP3.LUT UR4, UR4, 0x1, URZ, 0xc0, !UPT ;  /* 0x0000000104047892 */ /* 0x000fe2000f8ec03f */
[----:B------:R-:W-:Y:S01]  /*1f00*/  IADD3 R5, RZ, -R10, -R3 ;  /* 0x8000000aff057210 */ /* 0x000fe20007ffe803 */
[----:B------:R-:W-:Y:S01]  /*1f10*/  UISETP.GT.U32.AND UP1, UPT, UR39, 0x1, UPT ;  /* 0x000000012700788c */ /* 0x000fe2000bf24070 */
[----:B------:R-:W-:Y:S01]  /*1f20*/  LOP3.LUT R9, R4, 0x6, RZ, 0xc0, !PT ;  /* 0x0000000604097812 */ /* 0x000fe200078ec0ff */
[C---:B------:R-:W-:Y:S01]  /*1f30*/  IMAD.SHL.U32 R6, R0.reuse, 0x40, RZ ;  /* 0x0000004000067824 */ /* 0x040fe200078e00ff */
[----:B------:R-:W-:Y:S01]  /*1f40*/  UISETP.NE.U32.AND UP0, UPT, UR4, 0x1, UPT ;  /* 0x000000010400788c */ /* 0x000fe2000bf05070 */
[----:B------:R-:W-:Y:S01]  /*1f50*/  IMAD R11, R0, -0x40, R5 ;  /* 0xffffffc0000b7824 */ /* 0x000fe200078e0205 */
[----:B------:R-:W-:Y:S01]  /*1f60*/  LOP3.LUT R0, R18, 0x3, RZ, 0xc0, !PT ;  /* 0x0000000312007812 */ /* 0x000fe200078ec0ff */
[----:B------:R-:W-:Y:S01]  /*1f70*/  ULDC.64 UR6, c[0x0][0x5d0] ;  /* 0x0001740000067ab9 */ /* 0x000fe20000000a00 */
[----:B------:R-:W-:Y:S01]  /*1f80*/  PRMT R8, R9, 0x6540, R152 ;  /* 0x0000654009087816 */ /* 0x000fe20000000098 */
[----:B------:R-:W-:Y:S01]  /*1f90*/  IMAD.SHL.U32 R152, R152, 0x100, RZ ;  /* 0x0000010098987824 */ /* 0x000fe200078e00ff */
[----:B------:R-:W-:Y:S01]  /*1fa0*/  SHF.R.S32.HI R21, RZ, 0x1f, R23 ;  /* 0x0000001fff157819 */ /* 0x000fe20000011417 */
[----:B------:R-:W-:Y:S01]  /*1fb0*/  UISETP.LT.U32.AND UP1, UPT, UR40, 0x2, UP1 ;  /* 0x000000022800788c */ /* 0x000fe20008f21070 */
[----:B------:R-:W-:Y:S01]  /*1fc0*/  SHF.R.S32.HI R9, RZ, 0x1f, R8 ;  /* 0x0000001fff097819 */ /* 0x000fe20000011408 */
[----:B--2---:R-:W-:Y:S01]  /*1fd0*/  IMAD R13, R0, -0x2, R7 ;  /* 0xfffffffe000d7824 */ /* 0x004fe200078e0207 */
[----:B------:R-:W-:Y:S01]  /*1fe0*/  ISETP.GE.AND P0, PT, R152, R7, PT ;  /* 0x000000079800720c */ /* 0x000fe20003f06270 */
[----:B------:R-:W-:Y:S01]  /*1ff0*/  IMAD.SHL.U32 R0, R153, 0x80, RZ ;  /* 0x0000008099007824 */ /* 0x000fe200078e00ff */
[----:B------:R-:W-:Y:S01]  /*2000*/  UISETP.GT.U32.AND UP0, UPT, UR40, 0x1, !UP0 ;  /* 0x000000012800788c */ /* 0x000fe2000c704070 */
[----:B------:R-:W-:Y:S01]  /*2010*/  IMAD R4, R21, UR6, RZ ;  /* 0x0000000615047c24 */ /* 0x000fe2000f8e02ff */
[----:B------:R-:W-:Y:S01]  /*2020*/  LOP3.LUT R3, R6, 0x40, R3, 0xe2, !PT ;  /* 0x0000004006037812 */ /* 0x000fe200078ee203 */
[----:B------:R-:W-:Y:S01]  /*2030*/  USEL UR5, URZ, 0x1, !UP1 ;  /* 0x000000013f057887 */ /* 0x000fe2000c800000 */
[C---:B------:R-:W-:Y:S01]  /*2040*/  ISETP.GE.OR P0, PT, R0.reuse, UR8, P0 ;  /* 0x0000000800007c0c */ /* 0x040fe20008706670 */
[----:B------:R-:W-:Y:S01]  /*2050*/  USEL UR4, URZ, 0x1, !UP0 ;  /* 0x000000013f047887 */ /* 0x000fe2000c000000 */
[----:B------:R-:W-:Y:S01]  /*2060*/  IMAD.WIDE R6, R153, 0x80, RZ ;  /* 0x0000008099067825 */ /* 0x000fe200078e02ff */
[----:B------:R-:W-:Y:S01]  /*2070*/  ULOP3.LUT UR39, UR39, 0x1, URZ, 0xc0, !UPT ;  /* 0x0000000127277892 */ /* 0x000fe2000f8ec03f */
[----:B------:R-:W-:Y:S01]  /*2080*/  IADD3 R0, -R0, UR8, R11 ;  /* 0x0000000800007c10 */ /* 0x000fe2000fffe10b */
[----:B------:R-:W-:Y:S01]  /*2090*/  ULOP3.LUT UR38, UR4, UR38, UR5, 0x96, !UPT ;  /* 0x0000002604267292 */ /* 0x000fe2000f8e9605 */
[C---:B------:R-:W-:Y:S01]  /*20a0*/  IMAD R15, R23.reuse, UR7, R4 ;  /* 0x00000007170f7c24 */ /* 0x040fe2000f8e0204 */
[----:B------:R-:W-:Y:S01]  /*20b0*/  LOP3.LUT R167, R6, R3, R10, 0xfe, !PT ;  /* 0x0000000306a77212 */ /* 0x000fe200078efe0a */
[----:B------:R-:W-:-:S04]  /*20c0*/  IMAD.WIDE.U32 R4, R23, UR6, R8 ;  /* 0x0000000617047c25 */ /* 0x000fc8000f8e0008 */
[----:B------:R-:W-:Y:S02]  /*20d0*/  IMAD.IADD R5, R5, 0x1, R15 ;  /* 0x0000000105057824 */ /* 0x000fe400078e020f */
[----:B------:R-:W-:Y:S02]  /*20e0*/  IMAD.IADD R3, R13, 0x1, -R152 ;  /* 0x000000010d037824 */ /* 0x000fe400078e0a98 */
[----:B------:R-:W-:Y:S01]  /*20f0*/  IMAD.MOV.U32 R153, RZ, RZ, -0x1 ;  /* 0xffffffffff997424 */ /* 0x000fe200078e00ff */
[----:B------:R-:W-:Y:S06]  /*2100*/  @P0 BRA `(.L_x_28) ;  /* 0x0000007800dc0947 */ /* 0x000fec0003800000 */
[----:B------:R-:W0:Y:S01]  /*2110*/  LDC.64 R10, c[0x0][0x5c8] ;  /* 0x00017200ff0a7b82 */ /* 0x000e220000000a00 */
[----:B-----5:R-:W-:Y:S01]  /*2120*/  FSETP.NEU.AND P0, PT, R155, RZ, PT ;  /* 0x000000ff9b00720b */ /* 0x020fe20003f0d000 */
[----:B------:R-:W-:Y:S01]  /*2130*/  BSSY B0, `(.L_x_28) ;  /* 0x00007b4000007945 */ /* 0x000fe20003800000 */
[----:B------:R-:W-:-:S04]  /*2140*/  ISETP.GT.AND P2, PT, R3, RZ, PT ;  /* 0x000000ff0300720c */ /* 0x000fc80003f44270 */
[----:B------:R-:W-:Y:S01]  /*2150*/  ISETP.GT.AND P1, PT, R0, RZ, P2 ;  /* 0x000000ff0000720c */ /* 0x000fe20001724270 */
[-C--:B0-----:R-:W-:Y:S02]  /*2160*/  IMAD R12, R7, R10.reuse, RZ ;  /* 0x0000000a070c7224 */ /* 0x081fe400078e02ff */
[----:B------:R-:W-:-:S04]  /*2170*/  IMAD.WIDE.U32 R160, R167, R10, R4 ;  /* 0x0000000aa7a07225 */ /* 0x000fc800078e0004 */
[----:B------:R-:W-:-:S04]  /*2180*/  IMAD R5, R167, R11, R12 ;  /* 0x0000000ba7057224 */ /* 0x000fc800078e020c */
[----:B------:R-:W-:Y:S01]  /*2190*/  IMAD.IADD R169, R161, 0x1, R5 ;  /* 0x00000001a1a97824 */ /* 0x000fe200078e0205 */
[----:B------:R-:W-:Y:S06]  /*21a0*/  @!P0 BRA `(.L_x_29) ;  /* 0x0000005400988947 */ /* 0x000fec0003800000 */
[----:B------:R-:W0:Y:S01]  /*21b0*/  LDC.64 R14, c[0x0][0x5b8] ;  /* 0x00016e00ff0e7b82 */ /* 0x000e220000000a00 */
[----:B------:R-:W-:-:S07]  /*21c0*/  ULDC.64 UR4, c[0x0][0x5c0] ;  /* 0x0001700000047ab9 */ /* 0x000fce0000000a00 */
[----:B------:R-:W1:Y:S08]  /*21d0*/  LDC.64 R164, c[0x0][0x5b0] ;  /* 0x00016c00ffa47b82 */ /* 0x000e700000000a00 */
[----:B------:R-:W2:Y:S01]  /*21e0*/  LDC.64 R12, c[0x0][0x5a8] ;  /* 0x00016a00ff0c7b82 */ /* 0x000ea20000000a00 */
[-C--:B0-----:R-:W-:Y:S02]  /*21f0*/  IMAD R4, R21, R14.reuse, RZ ;  /* 0x0000000e15047224 */ /* 0x081fe400078e02ff */
[----:B------:R-:W-:-:S04]  /*2200*/  IMAD.WIDE.U32 R162, R23, R14, R8 ;  /* 0x0000000e17a27225 */ /* 0x000fc800078e0008 */
[----:B------:R-:W-:Y:S02]  /*2210*/  IMAD R159, R23, R15, R4 ;  /* 0x0000000f179f7224 */ /* 0x000fe400078e0204 */
[-C--:B-1----:R-:W-:Y:S02]  /*2220*/  IMAD R6, R7, R164.reuse, RZ ;  /* 0x000000a407067224 */ /* 0x082fe400078e02ff */
[----:B------:R-:W-:Y:S02]  /*2230*/  IMAD.IADD R21, R163, 0x1, R159 ;  /* 0x00000001a3157824 */ /* 0x000fe400078e029f */
[----:B------:R-:W-:Y:S02]  /*2240*/  IMAD.MOV.U32 R20, RZ, RZ, R162 ;  /* 0x000000ffff147224 */ /* 0x000fe400078e00a2 */
[C---:B------:R-:W-:Y:S02]  /*2250*/  IMAD R161, R167.reuse, R165, R6 ;  /* 0x000000a5a7a17224 */ /* 0x040fe400078e0206 */
[----:B------:R-:W-:-:S04]  /*2260*/  IMAD.WIDE.U32 R4, R167, R164, R20 ;  /* 0x000000a4a7047225 */ /* 0x000fc800078e0014 */
[----:B------:R-:W-:Y:S01]  /*2270*/  IMAD.IADD R5, R5, 0x1, R161 ;  /* 0x0000000105057824 */ /* 0x000fe200078e02a1 */
[----:B--2---:R-:W-:-:S04]  /*2280*/  LEA R6, P0, R4, R12, 0x1 ;  /* 0x0000000c04067211 */ /* 0x004fc800078008ff */
[----:B------:R-:W-:-:S05]  /*2290*/  LEA.HI.X R7, R4, R13, R5, 0x1, P0 ;  /* 0x0000000d04077211 */ /* 0x000fca00000f0c05 */
[----:B------:R0:W2:Y:S01]  /*22a0*/  @P1 LDG.E.LTC128B.U16 R15, desc[UR36][R6.64] ;  /* 0x00000024060f1981 */ /* 0x0000a2000c1e1520 */
[----:B------:R-:W-:Y:S01]  /*22b0*/  IMAD.WIDE.U32 R156, R167, R164, R8 ;  /* 0x000000a4a79c7225 */ /* 0x000fe200078e0008 */
[----:B------:R-:W-:Y:S03]  /*22c0*/  BSSY B1, `(.L_x_30) ;  /* 0x0000013000017945 */ /* 0x000fe60003800000 */
[----:B------:R-:W-:Y:S02]  /*22d0*/  IMAD.IADD R157, R161, 0x1, R157 ;  /* 0x00000001a19d7824 */ /* 0x000fe400078e029d */
[----:B------:R-:W-:-:S04]  /*22e0*/  IMAD.WIDE.U32 R156, R23, R14, R156 ;  /* 0x0000000e179c7225 */ /* 0x000fc800078e009c */
[----:B0-----:R-:W-:Y:S01]  /*22f0*/  IMAD.IADD R7, R159, 0x1, R157 ;  /* 0x000000019f077824 */ /* 0x001fe200078e029d */
[----:B------:R-:W-:Y:S02]  /*2300*/  LEA R6, P4, R156, R12, 0x1 ;  /* 0x0000000c9c067211 */ /* 0x000fe400078808ff */
[----:B------:R-:W-:Y:S02]  /*2310*/  SHF.L.U64.HI R157, R164, 0x3, R165 ;  /* 0x00000003a49d7819 */ /* 0x000fe400000102a5 */
[----:B------:R-:W-:Y:S01]  /*2320*/  LEA.HI.X R7, R156, R13, R7, 0x1, P4 ;  /* 0x0000000d9c077211 */ /* 0x000fe200020f0c07 */
[----:B------:R-:W-:Y:S02]  /*2330*/  IMAD.SHL.U32 R156, R164, 0x8, RZ ;  /* 0x00000008a49c7824 */ /* 0x000fe400078e00ff */
[----:B--2---:R-:W-:-:S05]  /*2340*/  HADD2.F32 R4, -RZ, R15.H0_H0 ;  /* 0x2000000fff047230 */ /* 0x004fca0000004100 */
[----:B------:R-:W-:Y:S01]  /*2350*/  FMUL R5, R4, R155 ;  /* 0x0000009b04057220 */ /* 0x000fe20000400000 */
[----:B------:R-:W-:-:S03]  /*2360*/  LEA R4, P0, R160, UR4, 0x1 ;  /* 0x00000004a0047c11 */ /* 0x000fc6000f8008ff */
[----:B------:R-:W-:Y:S01]  /*2370*/  FFMA R24, R24, R154, R5 ;  /* 0x0000009a18187223 */ /* 0x000fe20000000005 */
[----:B------:R-:W-:Y:S02]  /*2380*/  LEA.HI.X R5, R160, UR5, R169, 0x1, P0 ;  /* 0x00000005a0057c11 */ /* 0x000fe400080f0ca9 */
[----:B------:R-:W-:Y:S02]  /*2390*/  ISETP.GT.AND P0, PT, R3, 0x1, PT ;  /* 0x000000010300780c */ /* 0x000fe40003f04270 */
[----:B------:R-:W-:Y:S02]  /*23a0*/  F2FP.F16.F32.PACK_AB R24, RZ, R24 ;  /* 0x00000018ff18723e */ /* 0x000fe400000000ff */
[----:B------:R-:W-:-:S03]  /*23b0*/  ISETP.GT.AND P3, PT, R0, RZ, P0 ;  /* 0x000000ff0000720c */ /* 0x000fc60000764270 */
[----:B------:R0:W-:Y:S10]  /*23c0*/  @P1 STG.E.U16 desc[UR36][R4.64], R24 ;  /* 0x0000001804001986 */ /* 0x0001f4000c101524 */
[----:B------:R-:W-:Y:S05]  /*23d0*/  @!P3 BRA `(.L_x_31) ;  /* 0x000000000004b947 */ /* 0x000fea0003800000 */
[----:B------:R1:W5:Y:S02]  /*23e0*/  LDG.E.LTC128B.U16 R15, desc[UR36][R6.64+0x2] ;  /* 0x00000224060f7981 */ /* 0x000364000c1e1520 */
.L_x_31:
[----:B------:R-:W-:Y:S05]  /*23f0*/  BSYNC B1 ;  /* 0x0000000000017941 */ /* 0x000fea0003800000 */
.L_x_30:
[----:B-----5:R-:W-:Y:S01]  /*2400*/  HADD2.F32 R20, -RZ, R15.H0_H0 ;  /* 0x2000000fff147230 */ /* 0x020fe20000004100 */
[----:B------:R-:W-:Y:S01]  /*2410*/  ISETP.GT.AND P2, PT, R0, 0x8, P2 ;  /* 0x000000080000780c */ /* 0x000fe20001744270 */
[----:B------:R-:W-:Y:S01]  /*2420*/  IMAD.WIDE.U32 R156, R167, R164, R156 ;  /* 0x000000a4a79c7225 */ /* 0x000fe200078e009c */
[----:B------:R-:W-:-:S03]  /*2430*/  PRMT R152, R15, 0x7610, R152 ;  /* 0x000076100f987816 */ /* 0x000fc60000000098 */
[----:B------:R-:W-:Y:S01]  /*2440*/  FMUL R20, R20, R155 ;  /* 0x0000009b14147220 */ /* 0x000fe20000400000 */
[----:B------:R-:W-:Y:S01]  /*2450*/  IMAD.IADD R161, R161, 0x1, R157 ;  /* 0x00000001a1a17824 */ /* 0x000fe200078e029d */
[----:B------:R-:W-:Y:S02]  /*2460*/  IADD3 R162, P1, R162, R156, RZ ;  /* 0x0000009ca2a27210 */ /* 0x000fe40007f3e0ff */
[----:B------:R-:W-:-:S03]  /*2470*/  FFMA R25, R25, R154, R20 ;  /* 0x0000009a19197223 */ /* 0x000fc60000000014 */
[----:B------:R-:W-:Y:S01]  /*2480*/  IMAD.X R21, R161, 0x1, R21, P1 ;  /* 0x00000001a1157824 */ /* 0x000fe200008e0615 */
[C---:B------:R-:W-:Y:S02]  /*2490*/  LEA R20, P1, R162.reuse, R12, 0x1 ;  /* 0x0000000ca2147211 */ /* 0x040fe400078208ff */
[----:B------:R-:W-:Y:S02]  /*24a0*/  F2FP.F16.F32.PACK_AB R25, RZ, R25 ;  /* 0x00000019ff19723e */ /* 0x000fe400000000ff */
[----:B------:R-:W-:Y:S02]  /*24b0*/  LEA.HI.X R21, R162, R13, R21, 0x1, P1 ;  /* 0x0000000da2157211 */ /* 0x000fe400008f0c15 */
[----:B------:R-:W-:-:S05]  /*24c0*/  PRMT R157, R25, 0x7610, R157 ;  /* 0x00007610199d7816 */ /* 0x000fca000000009d */
[----:B------:R2:W-:Y:S04]  /*24d0*/  @P3 STG.E.U16 desc[UR36][R4.64+0x2], R157 ;  /* 0x0000029d04003986 */ /* 0x0005e8000c101524 */
[----:B------:R-:W0:Y:S01]  /*24e0*/  @P2 LDG.E.LTC128B.U16 R152, desc[UR36][R20.64] ;  /* 0x0000002414982981 */ /* 0x000e22000c1e1520 */
[----:B------:R-:W-:Y:S01]  /*24f0*/  IADD3 R8, P1, R8, R156, RZ ;  /* 0x0000009c08087210 */ /* 0x000fe20007f3e0ff */
[----:B------:R-:W-:Y:S01]  /*2500*/  BSSY B1, `(.L_x_32) ;  /* 0x0000011000017945 */ /* 0x000fe20003800000 */
[----:B------:R-:W-:Y:S02]  /*2510*/  SHF.L.U64.HI R11, R10, 0x4, R11 ;  /* 0x000000040a0b7819 */ /* 0x000fe4000001020b */
[----:B------:R-:W-:Y:S01]  /*2520*/  ISETP.GT.AND P0, PT, R0, 0x8, P0 ;  /* 0x000000080000780c */ /* 0x000fe20000704270 */
[----:B------:R-:W-:Y:S01]  /*2530*/  IMAD.X R9, R9, 0x1, R161, P1 ;  /* 0x0000000109097824 */ /* 0x000fe200008e06a1 */
[----:B------:R-:W-:Y:S01]  /*2540*/  LEA R10, P1, R10, R4, 0x4 ;  /* 0x000000040a0a7211 */ /* 0x000fe200078220ff */
[----:B------:R-:W-:-:S04]  /*2550*/  IMAD.WIDE.U32 R14, R23, R14, R8 ;  /* 0x0000000e170e7225 */ /* 0x000fc800078e0008 */
[----:B------:R-:W-:Y:S01]  /*2560*/  IMAD.X R11, R11, 0x1, R5, P1 ;  /* 0x000000010b0b7824 */ /* 0x000fe200008e0605 */
[----:B------:R-:W-:Y:S01]  /*2570*/  LEA R8, P3, R14, R12, 0x1 ;  /* 0x0000000c0e087211 */ /* 0x000fe200078608ff */
[----:B------:R-:W-:-:S05]  /*2580*/  IMAD.IADD R9, R159, 0x1, R15 ;  /* 0x000000019f097824 */ /* 0x000fca00078e020f */
[----:B------:R-:W-:Y:S01]  /*2590*/  LEA.HI.X R9, R14, R13, R9, 0x1, P3 ;  /* 0x0000000d0e097211 */ /* 0x000fe200018f0c09 */
[----:B0-----:R-:W-:-:S05]  /*25a0*/  HADD2.F32 R24, -RZ, R152.H0_H0 ;  /* 0x20000098ff187230 */ /* 0x001fca0000004100 */
[----:B------:R-:W-:-:S04]  /*25b0*/  FMUL R25, R24, R155 ;  /* 0x0000009b18197220 */ /* 0x000fc80000400000 */
[----:B------:R-:W-:-:S05]  /*25c0*/  FFMA R25, R26, R154, R25 ;  /* 0x0000009a1a197223 */ /* 0x000fca0000000019 */
[----:B------:R-:W-:-:S05]  /*25d0*/  F2FP.F16.F32.PACK_AB R25, RZ, R25 ;  /* 0x00000019ff19723e */ /* 0x000fca00000000ff */
[----:B------:R2:W-:Y:S01]  /*25e0*/  @P2 STG.E.U16 desc[UR36][R10.64], R25 ;  /* 0x000000190a002986 */ /* 0x0005e2000c101524 */
[----:B------:R-:W-:Y:S05]  /*25f0*/  @!P0 BRA `(.L_x_33) ;  /* 0x0000000000048947 */ /* 0x000fea0003800000 */
[----:B------:R0:W5:Y:S02]  /*2600*/  LDG.E.LTC128B.U16 R152, desc[UR36][R8.64+0x2] ;  /* 0x0000022408987981 */ /* 0x000164000c1e1520 */
.L_x_33:
[----:B------:R-:W-:Y:S05]  /*2610*/  BSYNC B1 ;  /* 0x0000000000017941 */ /* 0x000fea0003800000 */
.L_x_32:
[----:B-----5:R-:W-:Y:S01]  /*2620*/  HADD2.F32 R12, -RZ, R152.H0_H0 ;  /* 0x20000098ff0c7230 */ /* 0x020fe20000004100 */
[----:B------:R-:W-:Y:S01]  /*2630*/  ISETP.GT.AND P1, PT, R3, 0x8, PT ;  /* 0x000000080300780c */ /* 0x000fe20003f24270 */
[----:B------:R-:W-:Y:S03]  /*2640*/  BSSY B1, `(.L_x_34) ;  /* 0x0000008000017945 */ /* 0x000fe60003800000 */
[----:B------:R-:W-:Y:S01]  /*2650*/  FMUL R12, R12, R155 ;  /* 0x0000009b0c0c7220 */ /* 0x000fe20000400000 */
[----:B------:R-:W-:-:S03]  /*2660*/  ISETP.GT.AND P2, PT, R0, RZ, P1 ;  /* 0x000000ff0000720c */ /* 0x000fc60000f44270 */
[----:B------:R-:W-:-:S05]  /*2670*/  FFMA R12, R27, R154, R12 ;  /* 0x0000009a1b0c7223 */ /* 0x000fca000000000c */
[----:B------:R-:W-:-:S05]  /*2680*/  F2FP.F16.F32.PACK_AB R12, RZ, R12 ;  /* 0x0000000cff0c723e */ /* 0x000fca00000000ff */
[----:B------:R3:W-:Y:S01]  /*2690*/  @P0 STG.E.U16 desc[UR36][R10.64+0x2], R12 ;  /* 0x0000020c0a000986 */ /* 0x0007e2000c101524 */
[----:B------:R-:W-:Y:S05]  /*26a0*/  @!P2 BRA `(.L_x_35) ;  /* 0x000000000004a947 */ /* 0x000fea0003800000 */
[----:B------:R4:W5:Y:S02]  /*26b0*/  LDG.E.LTC128B.U16 R152, desc[UR36][R6.64+0x10] ;  /* 0x0000102406987981 */ /* 0x000964000c1e1520 */
.L_x_35:
[----:B------:R-:W-:Y:S05]  /*26c0*/  BSYNC B1 ;  /* 0x0000000000017941 */ /* 0x000fea0003800000 */
.L_x_34:
[----:B---3-5:R-:W-:Y:S01]  /*26d0*/  HADD2.F32 R12, -RZ, R152.H0_H0 ;  /* 0x20000098ff0c7230 */ /* 0x028fe20000004100 */
        /* <DEDUP_REMOVED lines=9> */
.L_x_37:
[----:B------:R-:W-:Y:S05]  /*2770*/  BSYNC B1 ;  /* 0x0000000000017941 */ /* 0x000fea0003800000 */
.L_x_36:
[----:B-----5:R-:W-:Y:S01]  /*2780*/  HADD2.F32 R12, -RZ, R152.H0_H0 ;  /* 0x20000098ff0c7230 */ /* 0x020fe20000004100 */
[----:B------:R-:W-:Y:S01]  /*2790*/  ISETP.GT.AND P1, PT, R0, 0x8, P1 ;  /* 0x000000080000780c */ /* 0x000fe20000f24270 */
[----:B------:R-:W-:Y:S03]  /*27a0*/  BSSY B1, `(.L_x_38) ;  /* 0x0000007000017945 */ /* 0x000fe60003800000 */
[----:B------:R-:W-:-:S04]  /*27b0*/  FMUL R12, R12, R155 ;  /* 0x0000009b0c0c7220 */ /* 0x000fc80000400000 */
[----:B------:R-:W-:-:S05]  /*27c0*/  FFMA R12, R29, R154, R12 ;  /* 0x0000009a1d0c7223 */ /* 0x000fca000000000c */
[----:B------:R-:W-:-:S05]  /*27d0*/  F2FP.F16.F32.PACK_AB R12, RZ, R12 ;  /* 0x0000000cff0c723e */ /* 0x000fca00000000ff */
[----:B------:R0:W-:Y:S01]  /*27e0*/  @P3 STG.E.U16 desc[UR36][R4.64+0x12], R12 ;  /* 0x0000120c04003986 */ /* 0x0001e2000c101524 */
[----:B------:R-:W-:Y:S05]  /*27f0*/  @!P1 BRA `(.L_x_39) ;  /* 0x0000000000049947 */ /* 0x000fea0003800000 */
[----:B------:R0:W5:Y:S02]  /*2800*/  LDG.E.LTC128B.U16 R152, desc[UR36][R8.64+0x10] ;  /* 0x0000102408987981 */ /* 0x000164000c1e1520 */
.L_x_39:
[----:B------:R-:W-:Y:S05]  /*2810*/  BSYNC B1 ;  /* 0x0000000000017941 */ /* 0x000fea0003800000 */
.L_x_38:
[----:B0----5:R-:W-:Y:S01]  /*2820*/  HADD2.F32 R12, -RZ, R152.H0_H0 ;  /* 0x20000098ff0c7230 */ /* 0x021fe20000004100 */
[----:B------:R-:W-:Y:S01]  /*2830*/  ISETP.GT.AND P0, PT, R0, 0x8, P0 ;  /* 0x000000080000780c */ /* 0x000fe20000704270 */
[----:B------:R-:W-:Y:S03]  /*2840*/  BSSY B1, `(.L_x_40) ;  /* 0x0000007000017945 */ /* 0x000fe60003800000 */
[----:B---3--:R-:W-:-:S04]  /*2850*/  FMUL R13, R12, R155 ;  /* 0x0000009b0c0d7220 */ /* 0x008fc80000400000 */
[----:B------:R-:W-:-:S05]  /*2860*/  FFMA R13, R30, R154, R13 ;  /* 0x0000009a1e0d7223 */ /* 0x000fca000000000d */
[----:B------:R-:W-:-:S05]  /*2870*/  F2FP.F16.F32.PACK_AB R13, RZ, R13 ;  /* 0x0000000dff0d723e */ /* 0x000fca00000000ff */
[----:B------:R0:W-:Y:S01]  /*2880*/  @P1 STG.E.U16 desc[UR36][R10.64+0x10], R13 ;  /* 0x0000100d0a001986 */ /* 0x0001e2000c101524 */
[----:B------:R-:W-:Y:S05]  /*2890*/  @!P0 BRA `(.L_x_41) ;  /* 0x0000000000048947 */ /* 0x000fea0003800000 */
[----:B------:R3:W5:Y:S02]  /*28a0*/  LDG.E.LTC128B.U16 R152, desc[UR36][R8.64+0x12] ;  /* 0x0000122408987981 */ /* 0x000764000c1e1520 */
.L_x_41:
[----:B------:R-:W-:Y:S05]  /*28b0*/  BSYNC B1 ;  /* 0x0000000000017941 */ /* 0x000fea0003800000 */
.L_x_40:
        /* <DEDUP_REMOVED lines=10> */
.L_x_43:
[----:B------:R-:W-:Y:S05]  /*2960*/  BSYNC B1 ;  /* 0x0000000000017941 */ /* 0x000fea0003800000 */
.L_x_42:
[----:B0----5:R-:W-:Y:S01]  /*2970*/  HADD2.F32 R12, -RZ, R152.H0_H0 ;  /* 0x20000098ff0c7230 */ /* 0x021fe20000004100 */
        /* <DEDUP_REMOVED lines=9> */
.L_x_45:
[----:B------:R-:W-:Y:S05]  /*2a10*/  BSYNC B1 ;  /* 0x0000000000017941 */ /* 0x000fea0003800000 */
.L_x_44:
        /* <DEDUP_REMOVED lines=9> */
.L_x_47:
[----:B------:R-:W-:Y:S05]  /*2ab0*/  BSYNC B1 ;  /* 0x0000000000017941 */ /* 0x000fea0003800000 */
.L_x_46:
[----:B0----5:R-:W-:Y:S01]  /*2ac0*/  HADD2.F32 R12, -RZ, R152.H0_H0 ;  /* 0x20000098ff0c7230 */ /* 0x021fe20000004100 */
        /* <DEDUP_REMOVED lines=8> */
.L_x_49:
[----:B------:R-:W-:Y:S05]  /*2b50*/  BSYNC B1 ;  /* 0x0000000000017941 */ /* 0x000fea0003800000 */
.L_x_48:
        /* <DEDUP_REMOVED lines=10> */
.L_x_51:
[----:B------:R-:W-:Y:S05]  /*2c00*/  BSYNC B1 ;  /* 0x0000000000017941 */ /* 0x000fea0003800000 */
.L_x_50:
        /* <DEDUP_REMOVED lines=10> */
.L_x_53:
[----:B------:R-:W-:Y:S05]  /*2cb0*/  BSYNC B1 ;  /* 0x0000000000017941 */ /* 0x000fea0003800000 */
.L_x_52:
        /* <DEDUP_REMOVED lines=9> */
.L_x_55:
[----:B------:R-:W-:Y:S05]  /*2d50*/  BSYNC B1 ;  /* 0x0000000000017941 */ /* 0x000fea0003800000 */
.L_x_54:
        /* <DEDUP_REMOVED lines=9> */
.L_x_57:
[----:B------:R-:W-:Y:S05]  /*2df0*/  BSYNC B1 ;  /* 0x0000000000017941 */ /* 0x000fea0003800000 */
.L_x_56:
        /* <DEDUP_REMOVED lines=10> */
.L_x_59:
[----:B------:R-:W-:Y:S05]  /*2ea0*/  BSYNC B1 ;  /* 0x0000000000017941 */ /* 0x000fea0003800000 */
.L_x_58:
        /* <DEDUP_REMOVED lines=10> */
.L_x_61:
[----:B------:R-:W-:Y:S05]  /*2f50*/  BSYNC B1 ;  /* 0x0000000000017941 */ /* 0x000fea0003800000 */
.L_x_60:
        /* <DEDUP_REMOVED lines=9> */
.L_x_63:
[----:B------:R-:W-:Y:S05]  /*2ff0*/  BSYNC B1 ;  /* 0x0000000000017941 */ /* 0x000fea0003800000 */
.L_x_62:
        /* <DEDUP_REMOVED lines=9> */
.L_x_65:
[----:B------:R-:W-:Y:S05]  /*3090*/  BSYNC B1 ;  /* 0x0000000000017941 */ /* 0x000fea0003800000 */
.L_x_64:
        /* <DEDUP_REMOVED lines=10> */
.L_x_67:
[----:B------:R-:W-:Y:S05]  /*3140*/  BSYNC B1 ;  /* 0x0000000000017941 */ /* 0x000fea0003800000 */
.L_x_66:
        /* <DEDUP_REMOVED lines=10> */
.L_x_69:
[----:B------:R-:W-:Y:S05]  /*31f0*/  BSYNC B1 ;  /* 0x0000000000017941 */ /* 0x000fea0003800000 */
.L_x_68:
        /* <DEDUP_REMOVED lines=9> */
.L_x_71:
[----:B------:R-:W-:Y:S05]  /*3290*/  BSYNC B1 ;  /* 0x0000000000017941 */ /* 0x000fea0003800000 */
.L_x_70:
        /* <DEDUP_REMOVED lines=9> */
.L_x_73:
[----:B------:R-:W-:Y:S05]  /*3330*/  BSYNC B1 ;  /* 0x0000000000017941 */ /* 0x000fea0003800000 */
.L_x_72:
        /* <DEDUP_REMOVED lines=10> */
.L_x_75:
[----:B------:R-:W-:Y:S05]  /*33e0*/  BSYNC B1 ;  /* 0x0000000000017941 */ /* 0x000fea0003800000 */
.L_x_74:
        /* <DEDUP_REMOVED lines=10> */
.L_x_77:
[----:B------:R-:W-:Y:S05]  /*3490*/  BSYNC B1 ;  /* 0x0000000000017941 */ /* 0x000fea0003800000 */
.L_x_76:
        /* <DEDUP_REMOVED lines=9> */
.L_x_79:
[----:B------:R-:W-:Y:S05]  /*3530*/  BSYNC B1 ;  /* 0x0000000000017941 */ /* 0x000fea0003800000 */
.L_x_78:
        /* <DEDUP_REMOVED lines=9> */
.L_x_81:
[----:B------:R-:W-:Y:S05]  /*35d0*/  BSYNC B1 ;  /* 0x0000000000017941 */ /* 0x000fea0003800000 */
.L_x_80:
        /* <DEDUP_REMOVED lines=10> */
.L_x_83:
[----:B------:R-:W-:Y:S05]  /*3680*/  BSYNC B1 ;  /* 0x0000000000017941 */ /* 0x000fea0003800000 */
.L_x_82:
        /* <DEDUP_REMOVED lines=10> */
.L_x_85:
[----:B------:R-:W-:Y:S05]  /*3730*/  BSYNC B1 ;  /* 0x0000000000017941 */ /* 0x000fea0003800000 */
.L_x_84:
        /* <DEDUP_REMOVED lines=9> */
.L_x_87:
[----:B------:R-:W-:Y:S05]  /*37d0*/  BSYNC B1 ;  /* 0x0000000000017941 */ /* 0x000fea0003800000 */
.L_x_86:
        /* <DEDUP_REMOVED lines=9> */
.L_x_89:
[----:B------:R-:W-:Y:S05]  /*3870*/  BSYNC B1 ;  /* 0x0000000000017941 */ /* 0x000fea0003800000 */
.L_x_88:
        /* <DEDUP_REMOVED lines=10> */
.L_x_91:
[----:B------:R-:W-:Y:S05]  /*3920*/  BSYNC B1 ;  /* 0x0000000000017941 */ /* 0x000fea0003800000 */
.L_x_90:
        /* <DEDUP_REMOVED lines=10> */
.L_x_93:
[----:B------:R-:W-:Y:S05]  /*39d0*/  BSYNC B1 ;  /* 0x0000000000017941 */ /* 0x000fea0003800000 */
.L_x_92:
        /* <DEDUP_REMOVED lines=9> */
.L_x_95:
[----:B------:R-:W-:Y:S05]  /*3a70*/  BSYNC B1 ;  /* 0x0000000000017941 */ /* 0x000fea0003800000 */
.L_x_94:
        /* <DEDUP_REMOVED lines=9> */
.L_x_97:
[----:B------:R-:W-:Y:S05]  /*3b10*/  BSYNC B1 ;  /* 0x0000000000017941 */ /* 0x000fea0003800000 */
.L_x_96:
        /* <DEDUP_REMOVED lines=10> */
.L_x_99:
[----:B------:R-:W-:Y:S05]  /*3bc0*/  BSYNC B1 ;  /* 0x0000000000017941 */ /* 0x000fea0003800000 */
.L_x_98:
        /* <DEDUP_REMOVED lines=10> */
.L_x_101:
[----:B------:R-:W-:Y:S05]  /*3c70*/  BSYNC B1 ;  /* 0x0000000000017941 */ /* 0x000fea0003800000 */
.L_x_100:
        /* <DEDUP_REMOVED lines=9> */
.L_x_103:
[----:B------:R-:W-:Y:S05]  /*3d10*/  BSYNC B1 ;  /* 0x0000000000017941 */ /* 0x000fea0003800000 */
.L_x_102:
        /* <DEDUP_REMOVED lines=9> */
.L_x_105:
[----:B------:R-:W-:Y:S05]  /*3db0*/  BSYNC B1 ;  /* 0x0000000000017941 */ /* 0x000fea0003800000 */
.L_x_104:
        /* <DEDUP_REMOVED lines=10> */
.L_x_107:
[----:B------:R-:W-:Y:S05]  /*3e60*/  BSYNC B1 ;  /* 0x0000000000017941 */ /* 0x000fea0003800000 */
.L_x_106:
        /* <DEDUP_REMOVED lines=10> */
.L_x_109:
[----:B------:R-:W-:Y:S05]  /*3f10*/  BSYNC B1 ;  /* 0x0000000000017941 */ /* 0x000fea0003800000 */
.L_x_108:
        /* <DEDUP_REMOVED lines=9> */
.L_x_111:
[----:B------:R-:W-:Y:S05]  /*3fb0*/  BSYNC B1 ;  /* 0x0000000000017941 */ /* 0x000fea0003800000 */
.L_x_110:
        /* <DEDUP_REMOVED lines=9> */
.L_x_113:
[----:B------:R-:W-:Y:S05]  /*4050*/  BSYNC B1 ;  /* 0x0000000000017941 */ /* 0x000fea0003800000 */
.L_x_112:
        /* <DEDUP_REMOVED lines=10> */
.L_x_115:
[----:B------:R-:W-:Y:S05]  /*4100*/  BSYNC B1 ;  /* 0x0000000000017941 */ /* 0x000fea0003800000 */
.L_x_114:
        /* <DEDUP_REMOVED lines=10> */
.L_x_117:
[----:B------:R-:W-:Y:S05]  /*41b0*/  BSYNC B1 ;  /* 0x0000000000017941 */ /* 0x000fea0003800000 */
.L_x_116:
        /* <DEDUP_REMOVED lines=9> */
.L_x_119:
[----:B------:R-:W-:Y:S05]  /*4250*/  BSYNC B1 ;  /* 0x0000000000017941 */ /* 0x000fea0003800000 */
.L_x_118:
        /* <DEDUP_REMOVED lines=9> */
.L_x_121:
[----:B------:R-:W-:Y:S05]  /*42f0*/  BSYNC B1 ;  /* 0x0000000000017941 */ /* 0x000fea0003800000 */
.L_x_120:
        /* <DEDUP_REMOVED lines=10> */
.L_x_123:
[----:B------:R-:W-:Y:S05]  /*43a0*/  BSYNC B1 ;  /* 0x0000000000017941 */ /* 0x000fea0003800000 */
.L_x_122:
        /* <DEDUP_REMOVED lines=10> */
.L_x_125:
[----:B------:R-:W-:Y:S05]  /*4450*/  BSYNC B1 ;  /* 0x0000000000017941 */ /* 0x000fea0003800000 */
.L_x_124:
        /* <DEDUP_REMOVED lines=9> */
.L_x_127:
[----:B------:R-:W-:Y:S05]  /*44f0*/  BSYNC B1 ;  /* 0x0000000000017941 */ /* 0x000fea0003800000 */
.L_x_126:
        /* <DEDUP_REMOVED lines=9> */
.L_x_129:
[----:B------:R-:W-:Y:S05]  /*4590*/  BSYNC B1 ;  /* 0x0000000000017941 */ /* 0x000fea0003800000 */
.L_x_128:
        /* <DEDUP_REMOVED lines=10> */
.L_x_131:
[----:B------:R-:W-:Y:S05]  /*4640*/  BSYNC B1 ;  /* 0x0000000000017941 */ /* 0x000fea0003800000 */
.L_x_130:
        /* <DEDUP_REMOVED lines=10> */
.L_x_133:
[----:B------:R-:W-:Y:S05]  /*46f0*/  BSYNC B1 ;  /* 0x0000000000017941 */ /* 0x000fea0003800000 */
.L_x_132:
        /* <DEDUP_REMOVED lines=9> */
.L_x_135:
[----:B------:R-:W-:Y:S05]  /*4790*/  BSYNC B1 ;  /* 0x0000000000017941 */ /* 0x000fea0003800000 */
.L_x_134:
        /* <DEDUP_REMOVED lines=9> */
.L_x_137:
[----:B------:R-:W-:Y:S05]  /*4830*/  BSYNC B1 ;  /* 0x0000000000017941 */ /* 0x000fea0003800000 */
.L_x_136:
        /* <DEDUP_REMOVED lines=10> */
.L_x_139:
[----:B------:R-:W-:Y:S05]  /*48e0*/  BSYNC B1 ;  /* 0x0000000000017941 */ /* 0x000fea0003800000 */
.L_x_138:
        /* <DEDUP_REMOVED lines=10> */
.L_x_141:
[----:B------:R-:W-:Y:S05]  /*4990*/  BSYNC B1 ;  /* 0x0000000000017941 */ /* 0x000fea0003800000 */
.L_x_140:
        /* <DEDUP_REMOVED lines=9> */
.L_x_143:
[----:B------:R-:W-:Y:S05]  /*4a30*/  BSYNC B1 ;  /* 0x0000000000017941 */ /* 0x000fea0003800000 */
.L_x_142:
        /* <DEDUP_REMOVED lines=9> */
.L_x_145:
[----:B------:R-:W-:Y:S05]  /*4ad0*/  BSYNC B1 ;  /* 0x0000000000017941 */ /* 0x000fea0003800000 */
.L_x_144:
        /* <DEDUP_REMOVED lines=10> */
.L_x_147:
[----:B------:R-:W-:Y:S05]  /*4b80*/  BSYNC B1 ;  /* 0x0000000000017941 */ /* 0x000fea0003800000 */
.L_x_146:
        /* <DEDUP_REMOVED lines=10> */
.L_x_149:
[----:B------:R-:W-:Y:S05]  /*4c30*/  BSYNC B1 ;  /* 0x0000000000017941 */ /* 0x000fea0003800000 */
.L_x_148:
        /* <DEDUP_REMOVED lines=9> */
.L_x_151:
[----:B------:R-:W-:Y:S05]  /*4cd0*/  BSYNC B1 ;  /* 0x0000000000017941 */ /* 0x000fea0003800000 */
.L_x_150:
        /* <DEDUP_REMOVED lines=9> */
.L_x_153:
[----:B------:R-:W-:Y:S05]  /*4d70*/  BSYNC B1 ;  /* 0x0000000000017941 */ /* 0x000fea0003800000 */
.L_x_152:
        /* <DEDUP_REMOVED lines=10> */
.L_x_155:
[----:B------:R-:W-:Y:S05]  /*4e20*/  BSYNC B1 ;  /* 0x0000000000017941 */ /* 0x000fea0003800000 */
.L_x_154:
        /* <DEDUP_REMOVED lines=10> */
.L_x_157:
[----:B------:R-:W-:Y:S05]  /*4ed0*/  BSYNC B1 ;  /* 0x0000000000017941 */ /* 0x000fea0003800000 */
.L_x_156:
        /* <DEDUP_REMOVED lines=9> */
.L_x_159:
[----:B------:R-:W-:Y:S05]  /*4f70*/  BSYNC B1 ;  /* 0x0000000000017941 */ /* 0x000fea0003800000 */
.L_x_158:
        /* <DEDUP_REMOVED lines=9> */
.L_x_161:
[----:B------:R-:W-:Y:S05]  /*5010*/  BSYNC B1 ;  /* 0x0000000000017941 */ /* 0x000fea0003800000 */
.L_x_160:
        /* <DEDUP_REMOVED lines=10> */
.L_x_163:
[----:B------:R-:W-:Y:S05]  /*50c0*/  BSYNC B1 ;  /* 0x0000000000017941 */ /* 0x000fea0003800000 */
.L_x_162:
        /* <DEDUP_REMOVED lines=10> */
.L_x_165:
[----:B------:R-:W-:Y:S05]  /*5170*/  BSYNC B1 ;  /* 0x0000000000017941 */ /* 0x000fea0003800000 */
.L_x_164:
        /* <DEDUP_REMOVED lines=9> */
.L_x_167:
[----:B------:R-:W-:Y:S05]  /*5210*/  BSYNC B1 ;  /* 0x0000000000017941 */ /* 0x000fea0003800000 */
.L_x_166:
        /* <DEDUP_REMOVED lines=9> */
.L_x_169:
[----:B------:R-:W-:Y:S05]  /*52b0*/  BSYNC B1 ;  /* 0x0000000000017941 */ /* 0x000fea0003800000 */
.L_x_168:
        /* <DEDUP_REMOVED lines=10> */
.L_x_171:
[----:B------:R-:W-:Y:S05]  /*5360*/  BSYNC B1 ;  /* 0x0000000000017941 */ /* 0x000fea0003800000 */
.L_x_170:
        /* <DEDUP_REMOVED lines=10> */
.L_x_173:
[----:B------:R-:W-:Y:S05]  /*5410*/  BSYNC B1 ;  /* 0x0000000000017941 */ /* 0x000fea0003800000 */
.L_x_172:
        /* <DEDUP_REMOVED lines=9> */
.L_x_175:
[----:B------:R-:W-:Y:S05]  /*54b0*/  BSYNC B1 ;  /* 0x0000000000017941 */ /* 0x000fea0003800000 */
.L_x_174:
        /* <DEDUP_REMOVED lines=9> */
.L_x_177:
[----:B------:R-:W-:Y:S05]  /*5550*/  BSYNC B1 ;  /* 0x0000000000017941 */ /* 0x000fea0003800000 */
.L_x_176:
        /* <DEDUP_REMOVED lines=10> */
.L_x_179:
[----:B------:R-:W-:Y:S05]  /*5600*/  BSYNC B1 ;  /* 0x0000000000017941 */ /* 0x000fea0003800000 */
.L_x_178:
        /* <DEDUP_REMOVED lines=10> */
.L_x_181:
[----:B------:R-:W-:Y:S05]  /*56b0*/  BSYNC B1 ;  /* 0x0000000000017941 */ /* 0x000fea0003800000 */
.L_x_180:
        /* <DEDUP_REMOVED lines=9> */
.L_x_183:
[----:B------:R-:W-:Y:S05]  /*5750*/  BSYNC B1 ;  /* 0x0000000000017941 */ /* 0x000fea0003800000 */
.L_x_182:
        /* <DEDUP_REMOVED lines=9> */
.L_x_185:
[----:B------:R-:W-:Y:S05]  /*57f0*/  BSYNC B1 ;  /* 0x0000000000017941 */ /* 0x000fea0003800000 */
.L_x_184:
        /* <DEDUP_REMOVED lines=10> */
.L_x_187:
[----:B------:R-:W-:Y:S05]  /*58a0*/  BSYNC B1 ;  /* 0x0000000000017941 */ /* 0x000fea0003800000 */
.L_x_186:
        /* <DEDUP_REMOVED lines=10> */
.L_x_189:
[----:B------:R-:W-:Y:S05]  /*5950*/  BSYNC B1 ;  /* 0x0000000000017941 */ /* 0x000fea0003800000 */
.L_x_188:
        /* <DEDUP_REMOVED lines=9> */
.L_x_191:
[----:B------:R-:W-:Y:S05]  /*59f0*/  BSYNC B1 ;  /* 0x0000000000017941 */ /* 0x000fea0003800000 */
.L_x_190:
        /* <DEDUP_REMOVED lines=9> */
.L_x_193:
[----:B------:R-:W-:Y:S05]  /*5a90*/  BSYNC B1 ;  /* 0x0000000000017941 */ /* 0x000fea0003800000 */
.L_x_192:
        /* <DEDUP_REMOVED lines=10> */
.L_x_195:
[----:B------:R-:W-:Y:S05]  /*5b40*/  BSYNC B1 ;  /* 0x0000000000017941 */ /* 0x000fea0003800000 */
.L_x_194:
        /* <DEDUP_REMOVED lines=10> */
.L_x_197:
[----:B------:R-:W-:Y:S05]  /*5bf0*/  BSYNC B1 ;  /* 0x0000000000017941 */ /* 0x000fea0003800000 */
.L_x_196:
        /* <DEDUP_REMOVED lines=9> */
.L_x_199:
[----:B------:R-:W-:Y:S05]  /*5c90*/  BSYNC B1 ;  /* 0x0000000000017941 */ /* 0x000fea0003800000 */
.L_x_198:
        /* <DEDUP_REMOVED lines=9> */
.L_x_201:
[----:B------:R-:W-:Y:S05]  /*5d30*/  BSYNC B1 ;  /* 0x0000000000017941 */ /* 0x000fea0003800000 */
.L_x_200:
        /* <DEDUP_REMOVED lines=10> */
.L_x_203:
[----:B------:R-:W-:Y:S05]  /*5de0*/  BSYNC B1 ;  /* 0x0000000000017941 */ /* 0x000fea0003800000 */
.L_x_202:
        /* <DEDUP_REMOVED lines=10> */
.L_x_205:
[----:B------:R-:W-:Y:S05]  /*5e90*/  BSYNC B1 ;  /* 0x0000000000017941 */ /* 0x000fea0003800000 */
.L_x_204:
        /* <DEDUP_REMOVED lines=9> */
.L_x_207:
[----:B------:R-:W-:Y:S05]  /*5f30*/  BSYNC B1 ;  /* 0x0000000000017941 */ /* 0x000fea0003800000 */
.L_x_206:
        /* <DEDUP_REMOVED lines=9> */
.L_x_209:
[----:B------:R-:W-:Y:S05]  /*5fd0*/  BSYNC B1 ;  /* 0x0000000000017941 */ /* 0x000fea0003800000 */
.L_x_208:
        /* <DEDUP_REMOVED lines=10> */
.L_x_211:
[----:B------:R-:W-:Y:S05]  /*6080*/  BSYNC B1 ;  /* 0x0000000000017941 */ /* 0x000fea0003800000 */
.L_x_210:
        /* <DEDUP_REMOVED lines=10> */
.L_x_213:
[----:B------:R-:W-:Y:S05]  /*6130*/  BSYNC B1 ;  /* 0x0000000000017941 */ /* 0x000fea0003800000 */
.L_x_212:
        /* <DEDUP_REMOVED lines=9> */
.L_x_215:
[----:B------:R-:W-:Y:S05]  /*61d0*/  BSYNC B1 ;  /* 0x0000000000017941 */ /* 0x000fea0003800000 */
.L_x_214:
        /* <DEDUP_REMOVED lines=9> */
.L_x_217:
[----:B------:R-:W-:Y:S05]  /*6270*/  BSYNC B1 ;  /* 0x0000000000017941 */ /* 0x000fea0003800000 */
.L_x_216:
        /* <DEDUP_REMOVED lines=10> */
.L_x_219:
[----:B------:R-:W-:Y:S05]  /*6320*/  BSYNC B1 ;  /* 0x0000000000017941 */ /* 0x000fea0003800000 */
.L_x_218:
        /* <DEDUP_REMOVED lines=10> */
.L_x_221:
[----:B------:R-:W-:Y:S05]  /*63d0*/  BSYNC B1 ;  /* 0x0000000000017941 */ /* 0x000fea0003800000 */
.L_x_220:
        /* <DEDUP_REMOVED lines=9> */
.L_x_223:
[----:B------:R-:W-:Y:S05]  /*6470*/  BSYNC B1 ;  /* 0x0000000000017941 */ /* 0x000fea0003800000 */
.L_x_222:
        /* <DEDUP_REMOVED lines=9> */
.L_x_225:
[----:B------:R-:W-:Y:S05]  /*6510*/  BSYNC B1 ;  /* 0x0000000000017941 */ /* 0x000fea0003800000 */
.L_x_224:
        /* <DEDUP_REMOVED lines=10> */
.L_x_227:
[----:B------:R-:W-:Y:S05]  /*65c0*/  BSYNC B1 ;  /* 0x0000000000017941 */ /* 0x000fea0003800000 */
.L_x_226:
        /* <DEDUP_REMOVED lines=10> */
.L_x_229:
[----:B------:R-:W-:Y:S05]  /*6670*/  BSYNC B1 ;  /* 0x0000000000017941 */ /* 0x000fea0003800000 */
.L_x_228:
        /* <DEDUP_REMOVED lines=9> */
.L_x_231:
[----:B------:R-:W-:Y:S05]  /*6710*/  BSYNC B1 ;  /* 0x0000000000017941 */ /* 0x000fea0003800000 */
.L_x_230:
        /* <DEDUP_REMOVED lines=9> */
.L_x_233:
[----:B------:R-:W-:Y:S05]  /*67b0*/  BSYNC B1 ;  /* 0x0000000000017941 */ /* 0x000fea0003800000 */
.L_x_232:
        /* <DEDUP_REMOVED lines=10> */
.L_x_235:
[----:B------:R-:W-:Y:S05]  /*6860*/  BSYNC B1 ;  /* 0x0000000000017941 */ /* 0x000fea0003800000 */
.L_x_234:
        /* <DEDUP_REMOVED lines=10> */
.L_x_237:
[----:B------:R-:W-:Y:S05]  /*6910*/  BSYNC B1 ;  /* 0x0000000000017941 */ /* 0x000fea0003800000 */
.L_x_236:
        /* <DEDUP_REMOVED lines=9> */
.L_x_239:
[----:B------:R-:W-:Y:S05]  /*69b0*/  BSYNC B1 ;  /* 0x0000000000017941 */ /* 0x000fea0003800000 */
.L_x_238:
        /* <DEDUP_REMOVED lines=9> */
.L_x_241:
[----:B------:R-:W-:Y:S05]  /*6a50*/  BSYNC B1 ;  /* 0x0000000000017941 */ /* 0x000fea0003800000 */
.L_x_240:
        /* <DEDUP_REMOVED lines=10> */
.L_x_243:
[----:B------:R-:W-:Y:S05]  /*6b00*/  BSYNC B1 ;  /* 0x0000000000017941 */ /* 0x000fea0003800000 */
.L_x_242:
        /* <DEDUP_REMOVED lines=10> */
.L_x_245:
[----:B------:R-:W-:Y:S05]  /*6bb0*/  BSYNC B1 ;  /* 0x0000000000017941 */ /* 0x000fea0003800000 */
.L_x_244:
        /* <DEDUP_REMOVED lines=9> */
.L_x_247:
[----:B------:R-:W-:Y:S05]  /*6c50*/  BSYNC B1 ;  /* 0x0000000000017941 */ /* 0x000fea0003800000 */
.L_x_246:
        /* <DEDUP_REMOVED lines=9> */
.L_x_249:
[----:B------:R-:W-:Y:S05]  /*6cf0*/  BSYNC B1 ;  /* 0x0000000000017941 */ /* 0x000fea0003800000 */
.L_x_248:
        /* <DEDUP_REMOVED lines=10> */
.L_x_251:
[----:B------:R-:W-:Y:S05]  /*6da0*/  BSYNC B1 ;  /* 0x0000000000017941 */ /* 0x000fea0003800000 */
.L_x_250:
        /* <DEDUP_REMOVED lines=10> */
.L_x_253:
[----:B------:R-:W-:Y:S05]  /*6e50*/  BSYNC B1 ;  /* 0x0000000000017941 */ /* 0x000fea0003800000 */
.L_x_252:
        /* <DEDUP_REMOVED lines=9> */
.L_x_255:
[----:B------:R-:W-:Y:S05]  /*6ef0*/  BSYNC B1 ;  /* 0x0000000000017941 */ /* 0x000fea0003800000 */
.L_x_254:
        /* <DEDUP_REMOVED lines=9> */
.L_x_257:
[----:B------:R-:W-:Y:S05]  /*6f90*/  BSYNC B1 ;  /* 0x0000000000017941 */ /* 0x000fea0003800000 */
.L_x_256:
        /* <DEDUP_REMOVED lines=10> */
.L_x_259:
[----:B------:R-:W-:Y:S05]  /*7040*/  BSYNC B1 ;  /* 0x0000000000017941 */ /* 0x000fea0003800000 */
.L_x_258:
        /* <DEDUP_REMOVED lines=10> */
.L_x_261:
[----:B------:R-:W-:Y:S05]  /*70f0*/  BSYNC B1 ;  /* 0x0000000000017941 */ /* 0x000fea0003800000 */
.L_x_260:
        /* <DEDUP_REMOVED lines=9> */
.L_x_263:
[----:B------:R-:W-:Y:S05]  /*7190*/  BSYNC B1 ;  /* 0x0000000000017941 */ /* 0x000fea0003800000 */
.L_x_262:
        /* <DEDUP_REMOVED lines=9> */
.L_x_265:
[----:B------:R-:W-:Y:S05]  /*7230*/  BSYNC B1 ;  /* 0x0000000000017941 */ /* 0x000fea0003800000 */
.L_x_264:
        /* <DEDUP_REMOVED lines=10> */
.L_x_267:
[----:B------:R-:W-:Y:S05]  /*72e0*/  BSYNC B1 ;  /* 0x0000000000017941 */ /* 0x000fea0003800000 */
.L_x_266:
        /* <DEDUP_REMOVED lines=10> */
.L_x_269:
[----:B------:R-:W-:Y:S05]  /*7390*/  BSYNC B1 ;  /* 0x0000000000017941 */ /* 0x000fea0003800000 */
.L_x_268:
        /* <DEDUP_REMOVED lines=9> */
.L_x_271:
[----:B------:R-:W-:Y:S05]  /*7430*/  BSYNC B1 ;  /* 0x0000000000017941 */ /* 0x000fea0003800000 */
.L_x_270:
        /* <DEDUP_REMOVED lines=9> */
.L_x_273:
[----:B------:R-:W-:Y:S05]  /*74d0*/  BSYNC B1 ;  /* 0x0000000000017941 */ /* 0x000fea0003800000 */
.L_x_272:
        /* <DEDUP_REMOVED lines=10> */
.L_x_275:
[----:B------:R-:W-:Y:S05]  /*7580*/  BSYNC B1 ;  /* 0x0000000000017941 */ /* 0x000fea0003800000 */
.L_x_274:
        /* <DEDUP_REMOVED lines=10> */
.L_x_277:
[----:B------:R-:W-:Y:S05]  /*7630*/  BSYNC B1 ;  /* 0x0000000000017941 */ /* 0x000fea0003800000 */
.L_x_276:
[----:B01--45:R-:W-:Y:S01]  /*7640*/  HADD2.F32 R6, -RZ, R152.H0_H0 ;  /* 0x20000098ff067230 */ /* 0x033fe20000004100 */
        /* <DEDUP_REMOVED lines=8> */
.L_x_279:
[----:B------:R-:W-:Y:S05]  /*76d0*/  BSYNC B1 ;  /* 0x0000000000017941 */ /* 0x000fea0003800000 */
.L_x_278:
[----:B0-2--5:R-:W-:Y:S01]  /*76e0*/  HADD2.F32 R4, -RZ, R152.H0_H0 ;  /* 0x20000098ff047230 */ /* 0x025fe20000004100 */
[----:B------:R-:W-:Y:S01]  /*76f0*/  ISETP.GT.AND P0, PT, R0, 0x8, P0 ;  /* 0x000000080000780c */ /* 0x000fe20000704270 */
[----:B------:R-:W-:Y:S01]  /*7700*/  @P1 IMAD.MOV.U32 R5, RZ, RZ, R11 ;  /* 0x000000ffff051224 */ /* 0x000fe200078e000b */
[----:B------:R-:W-:Y:S02]  /*7710*/  BSSY B1, `(.L_x_280) ;  /* 0x0000008000017945 */ /* 0x000fe40003800000 */
[----:B------:R-:W-:Y:S01]  /*7720*/  FMUL R3, R4, R155 ;  /* 0x0000009b04037220 */ /* 0x000fe20000400000 */
[----:B------:R-:W-:-:S03]  /*7730*/  @P1 IMAD.MOV.U32 R4, RZ, RZ, R10 ;  /* 0x000000ffff041224 */ /* 0x000fc600078e000a */
[----:B------:R-:W-:-:S05]  /*7740*/  FFMA R3, R150, R154, R3 ;  /* 0x0000009a96037223 */ /* 0x000fca0000000003 */
[----:B------:R-:W-:-:S05]  /*7750*/  F2FP.F16.F32.PACK_AB R3, RZ, R3 ;  /* 0x00000003ff03723e */ /* 0x000fca00000000ff */
[----:B------:R0:W-:Y:S01]  /*7760*/  @P1 STG.E.U16 desc[UR36][R4.64+0x1f0], R3 ;  /* 0x0001f00304001986 */ /* 0x0001e2000c101524 */
[----:B------:R-:W-:Y:S05]  /*7770*/  @!P0 BRA `(.L_x_281) ;  /* 0x0000000000048947 */ /* 0x000fea0003800000 */
[----:B------:R2:W5:Y:S02]  /*7780*/  LDG.E.LTC128B.U16 R152, desc[UR36][R8.64+0x1f2] ;  /* 0x0001f22408987981 */ /* 0x000564000c1e1520 */
.L_x_281:
[----:B------:R-:W-:Y:S05]  /*7790*/  BSYNC B1 ;  /* 0x0000000000017941 */ /* 0x000fea0003800000 */
.L_x_280:
[----:B------:R-:W-:Y:S05]  /*77a0*/  @!P0 BRA `(.L_x_282) ;  /* 0x0000002400308947 */ /* 0x000fea0003800000 */
[----:B-----5:R-:W-:-:S05]  /*77b0*/  HADD2.F32 R152, -RZ, R152.H0_H0 ;  /* 0x20000098ff987230 */ /* 0x020fca0000004100 */
[----:B------:R-:W-:-:S04]  /*77c0*/  FMUL R152, R152, R155 ;  /* 0x0000009b98987220 */ /* 0x000fc80000400000 */
[----:B------:R-:W-:-:S05]  /*77d0*/  FFMA R152, R151, R154, R152 ;  /* 0x0000009a97987223 */ /* 0x000fca0000000098 */
[----:B------:R-:W-:-:S05]  /*77e0*/  F2FP.F16.F32.PACK_AB R152, RZ, R152 ;  /* 0x00000098ff98723e */ /* 0x000fca00000000ff */
[----:B------:R4:W-:Y:S01]  /*77f0*/  STG.E.U16 desc[UR36][R10.64+0x1f2], R152 ;  /* 0x0001f2980a007986 */ /* 0x0009e2000c101524 */
[----:B------:R-:W-:Y:S05]  /*7800*/  BRA `(.L_x_282) ;  /* 0x0000002400187947 */ /* 0x000fea0003800000 */
.L_x_29:
[----:B------:R-:W-:Y:S01]  /*7810*/  ISETP.GT.AND P0, PT, R3, 0x1, PT ;  /* 0x000000010300780c */ /* 0x000fe20003f04270 */
[----:B------:R-:W-:Y:S01]  /*7820*/  ULDC.64 UR4, c[0x0][0x5c0] ;  /* 0x0001700000047ab9 */ /* 0x000fe20000000a00 */
[-C--:B------:R-:W-:Y:S01]  /*7830*/  FMUL R24, R24, R154.reuse ;  /* 0x0000009a18187220 */ /* 0x080fe20000400000 */
[-C--:B------:R-:W-:Y:S01]  /*7840*/  FMUL R25, R25, R154.reuse ;  /* 0x0000009a19197220 */ /* 0x080fe20000400000 */
[----:B------:R-:W-:Y:S01]  /*7850*/  ISETP.GT.AND P3, PT, R0, RZ, P0 ;  /* 0x000000ff0000720c */ /* 0x000fe20000764270 */
[-C--:B------:R-:W-:Y:S01]  /*7860*/  FMUL R26, R26, R154.reuse ;  /* 0x0000009a1a1a7220 */ /* 0x080fe20000400000 */
[----:B------:R-:W-:Y:S01]  /*7870*/  LEA R4, P4, R160, UR4, 0x1 ;  /* 0x00000004a0047c11 */ /* 0x000fe2000f8808ff */
[----:B------:R-:W-:Y:S01]  /*7880*/  FMUL R27, R27, R154 ;  /* 0x0000009a1b1b7220 */ /* 0x000fe20000400000 */
[----:B------:R-:W-:Y:S01]  /*7890*/  F2FP.F16.F32.PACK_AB R24, RZ, R24 ;  /* 0x00000018ff18723e */ /* 0x000fe200000000ff */
[-C--:B------:R-:W-:Y:S01]  /*78a0*/  FMUL R28, R28, R154.reuse ;  /* 0x0000009a1c1c7220 */ /* 0x080fe20000400000 */
[----:B------:R-:W-:Y:S01]  /*78b0*/  LEA.HI.X R5, R160, UR5, R169, 0x1, P4 ;  /* 0x00000005a0057c11 */ /* 0x000fe2000a0f0ca9 */
[-C--:B------:R-:W-:Y:S01]  /*78c0*/  FMUL R29, R29, R154.reuse ;  /* 0x0000009a1d1d7220 */ /* 0x080fe20000400000 */
[----:B------:R-:W-:Y:S01]  /*78d0*/  F2FP.F16.F32.PACK_AB R25, RZ, R25 ;  /* 0x00000019ff19723e */ /* 0x000fe200000000ff */
[-C--:B------:R-:W-:Y:S01]  /*78e0*/  FMUL R30, R30, R154.reuse ;  /* 0x0000009a1e1e7220 */ /* 0x080fe20000400000 */
[----:B------:R-:W-:Y:S01]  /*78f0*/  SHF.L.U64.HI R11, R10, 0x4, R11 ;  /* 0x000000040a0b7819 */ /* 0x000fe2000001020b */
[----:B------:R-:W-:Y:S01]  /*7900*/  @P1 STG.E.U16 desc[UR36][R4.64], R24 ;  /* 0x0000001804001986 */ /* 0x000fe2000c101524 */
[----:B------:R-:W-:Y:S01]  /*7910*/  ISETP.GT.AND P1, PT, R3, 0x8, PT ;  /* 0x000000080300780c */ /* 0x000fe20003f24270 */
[----:B------:R-:W-:Y:S01]  /*7920*/  FMUL R31, R31, R154 ;  /* 0x0000009a1f1f7220 */ /* 0x000fe20000400000 */
[----:B------:R-:W-:Y:S01]  /*7930*/  ISETP.GT.AND P4, PT, R0, 0x8, P0 ;  /* 0x000000080000780c */ /* 0x000fe20000784270 */
[----:B------:R-:W-:Y:S01]  /*7940*/  @P3 STG.E.U16 desc[UR36][R4.64+0x2], R25 ;  /* 0x0000021904003986 */ /* 0x000fe2000c101524 */
[----:B------:R-:W-:Y:S01]  /*7950*/  LEA R6, P3, R10, R4, 0x4 ;  /* 0x000000040a067211 */ /* 0x000fe200078620ff */
[-C--:B------:R-:W-:Y:S01]  /*7960*/  FMUL R32, R32, R154.reuse ;  /* 0x0000009a20207220 */ /* 0x080fe20000400000 */
[C---:B------:R-:W-:Y:S01]  /*7970*/  ISETP.GT.AND P2, PT, R0.reuse, 0x8, P2 ;  /* 0x000000080000780c */ /* 0x040fe20001744270 */
[-C--:B------:R-:W-:Y:S01]  /*7980*/  FMUL R33, R33, R154.reuse ;  /* 0x0000009a21217220 */ /* 0x080fe20000400000 */
[----:B------:R-:W-:Y:S01]  /*7990*/  ISETP.GT.AND P0, PT, R3, 0x9, PT ;  /* 0x000000090300780c */ /* 0x000fe20003f04270 */
[----:B------:R-:W-:Y:S01]  /*79a0*/  IMAD.X R7, R11, 0x1, R5, P3 ;  /* 0x000000010b077824 */ /* 0x000fe200018e0605 */
[----:B------:R-:W-:Y:S01]  /*79b0*/  ISETP.GT.AND P5, PT, R0, RZ, P1 ;  /* 0x000000ff0000720c */ /* 0x000fe20000fa4270 */
[-C--:B------:R-:W-:Y:S01]  /*79c0*/  FMUL R34, R34, R154.reuse ;  /* 0x0000009a22227220 */ /* 0x080fe20000400000 */
[----:B------:R-:W-:Y:S01]  /*79d0*/  ISETP.GT.AND P3, PT, R0, RZ, P0 ;  /* 0x000000ff0000720c */ /* 0x000fe20000764270 */
[----:B------:R-:W-:Y:S01]  /*79e0*/  FMUL R35, R35, R154 ;  /* 0x0000009a23237220 */ /* 0x000fe20000400000 */
[----:B------:R-:W-:Y:S01]  /*79f0*/  F2FP.F16.F32.PACK_AB R26, RZ, R26 ;  /* 0x0000001aff1a723e */ /* 0x000fe200000000ff */
[-C--:B------:R-:W-:Y:S01]  /*7a00*/  FMUL R36, R36, R154.reuse ;  /* 0x0000009a24247220 */ /* 0x080fe20000400000 */
[----:B------:R-:W-:Y:S01]  /*7a10*/  F2FP.F16.F32.PACK_AB R27, RZ, R27 ;  /* 0x0000001bff1b723e */ /* 0x000fe200000000ff */
[----:B------:R-:W-:Y:S01]  /*7a20*/  FMUL R37, R37, R154 ;  /* 0x0000009a25257220 */ /* 0x000fe20000400000 */
[----:B------:R-:W-:Y:S01]  /*7a30*/  F2FP.F16.F32.PACK_AB R28, RZ, R28 ;  /* 0x0000001cff1c723e */ /* 0x000fe200000000ff */
[----:B------:R-:W-:Y:S01]  /*7a40*/  @P2 STG.E.U16 desc[UR36][R6.64], R26 ;  /* 0x0000001a06002986 */ /* 0x000fe2000c101524 */
[----:B------:R-:W-:Y:S01]  /*7a50*/  F2FP.F16.F32.PACK_AB R29, RZ, R29 ;  /* 0x0000001dff1d723e */ /* 0x000fe200000000ff */
[-C--:B------:R-:W-:Y:S01]  /*7a60*/  FMUL R38, R38, R154.reuse ;  /* 0x0000009a26267220 */ /* 0x080fe20000400000 */
[C---:B------:R-:W-:Y:S01]  /*7a70*/  ISETP.GT.AND P2, PT, R0.reuse, 0x8, P1 ;  /* 0x000000080000780c */ /* 0x040fe20000f44270 */
[----:B------:R-:W-:Y:S01]  /*7a80*/  @P4 STG.E.U16 desc[UR36][R6.64+0x2], R27 ;  /* 0x0000021b06004986 */ /* 0x000fe2000c101524 */
[----:B------:R-:W-:Y:S01]  /*7a90*/  ISETP.GT.AND P1, PT, R3, 0x10, PT ;  /* 0x000000100300780c */ /* 0x000fe20003f24270 */
[----:B------:R-:W-:Y:S01]  /*7aa0*/  FMUL R39, R39, R154 ;  /* 0x0000009a27277220 */ /* 0x000fe20000400000 */
[----:B------:R-:W-:Y:S01]  /*7ab0*/  F2FP.F16.F32.PACK_AB R30, RZ, R30 ;  /* 0x0000001eff1e723e */ /* 0x000fe200000000ff */
[----:B------:R-:W-:Y:S01]  /*7ac0*/  @P5 STG.E.U16 desc[UR36][R4.64+0x10], R28 ;  /* 0x0000101c04005986 */ /* 0x000fe2000c101524 */
[----:B------:R-:W-:Y:S01]  /*7ad0*/  ISETP.GT.AND P4, PT, R0, RZ, P1 ;  /* 0x000000ff0000720c */ /* 0x000fe20000f84270 */
[-C--:B------:R-:W-:Y:S01]  /*7ae0*/  FMUL R40, R40, R154.reuse ;  /* 0x0000009a28287220 */ /* 0x080fe20000400000 */
[----:B------:R-:W-:Y:S01]  /*7af0*/  F2FP.F16.F32.PACK_AB R31, RZ, R31 ;  /* 0x0000001fff1f723e */ /* 0x000fe200000000ff */
[----:B------:R-:W-:Y:S01]  /*7b00*/  @P3 STG.E.U16 desc[UR36][R4.64+0x12], R29 ;  /* 0x0000121d04003986 */ /* 0x000fe2000c101524 */
[----:B------:R-:W-:Y:S01]  /*7b10*/  ISETP.GT.AND P3, PT, R0, 0x8, P0 ;  /* 0x000000080000780c */ /* 0x000fe20000764270 */
[----:B------:R-:W-:Y:S01]  /*7b20*/  FMUL R41, R41, R154 ;  /* 0x0000009a29297220 */ /* 0x000fe20000400000 */
[----:B------:R-:W-:Y:S01]  /*7b30*/  ISETP.GT.AND P0, PT, R3, 0x11, PT ;  /* 0x000000110300780c */ /* 0x000fe20003f04270 */
[----:B------:R-:W-:Y:S01]  /*7b40*/  @P2 STG.E.U16 desc[UR36][R6.64+0x10], R30 ;  /* 0x0000101e06002986 */ /* 0x000fe2000c101524 */
[----:B------:R-:W-:Y:S01]  /*7b50*/  F2FP.F16.F32.PACK_AB R32, RZ, R32 ;  /* 0x00000020ff20723e */ /* 0x000fe200000000ff */
[-C--:B------:R-:W-:Y:S01]  /*7b60*/  FMUL R42, R42, R154.reuse ;  /* 0x0000009a2a2a7220 */ /* 0x080fe20000400000 */
[C---:B------:R-:W-:Y:S01]  /*7b70*/  ISETP.GT.AND P5, PT, R0.reuse, RZ, P0 ;  /* 0x000000ff0000720c */ /* 0x040fe200007a4270 */
[-C--:B------:R-:W-:Y:S01]  /*7b80*/  FMUL R43, R43, R154.reuse ;  /* 0x0000009a2b2b7220 */ /* 0x080fe20000400000 */
[----:B------:R-:W-:Y:S01]  /*7b90*/  ISETP.GT.AND P2, PT, R0, 0x8, P1 ;  /* 0x000000080000780c */ /* 0x000fe20000f44270 */
[-C--:B------:R-:W-:Y:S01]  /*7ba0*/  FMUL R44, R44, R154.reuse ;  /* 0x0000009a2c2c7220 */ /* 0x080fe20000400000 */
[----:B------:R-:W-:Y:S01]  /*7bb0*/  ISETP.GT.AND P1, PT, R3, 0x18, PT ;  /* 0x000000180300780c */ /* 0x000fe20003f24270 */
[-C--:B------:R-:W-:Y:S01]  /*7bc0*/  FMUL R45, R45, R154.reuse ;  /* 0x0000009a2d2d7220 */ /* 0x080fe20000400000 */
[----:B------:R-:W-:Y:S01]  /*7bd0*/  F2FP.F16.F32.PACK_AB R33, RZ, R33 ;  /* 0x00000021ff21723e */ /* 0x000fe200000000ff */
[----:B------:R-:W-:Y:S01]  /*7be0*/  @P3 STG.E.U16 desc[UR36][R6.64+0x12], R31 ;  /* 0x0000121f06003986 */ /* 0x000fe2000c101524 */
[----:B------:R-:W-:Y:S01]  /*7bf0*/  ISETP.GT.AND P3, PT, R0, 0x8, P0 ;  /* 0x000000080000780c */ /* 0x000fe20000764270 */
[-C--:B------:R-:W-:Y:S01]  /*7c00*/  FMUL R46, R46, R154.reuse ;  /* 0x0000009a2e2e7220 */ /* 0x080fe20000400000 */
[----:B------:R-:W-:Y:S01]  /*7c10*/  ISETP.GT.AND P0, PT, R3, 0x19, PT ;  /* 0x000000190300780c */ /* 0x000fe20003f04270 */
[----:B------:R-:W-:Y:S01]  /*7c20*/  @P4 STG.E.U16 desc[UR36][R4.64+0x20], R32 ;  /* 0x0000202004004986 */ /* 0x000fe2000c101524 */
[C---:B------:R-:W-:Y:S01]  /*7c30*/  ISETP.GT.AND P4, PT, R0.reuse, RZ, P1 ;  /* 0x000000ff0000720c */ /* 0x040fe20000f84270 */
[----:B------:R-:W-:Y:S01]  /*7c40*/  FMUL R47, R47, R154 ;  /* 0x0000009a2f2f7220 */ /* 0x000fe20000400000 */
[----:B------:R-:W-:Y:S01]  /*7c50*/  F2FP.F16.F32.PACK_AB R34, RZ, R34 ;  /* 0x00000022ff22723e */ /* 0x000fe200000000ff */
[----:B------:R-:W-:Y:S01]  /*7c60*/  @P5 STG.E.U16 desc[UR36][R4.64+0x22], R33 ;  /* 0x0000222104005986 */ /* 0x000fe2000c101524 */
[----:B------:R-:W-:Y:S01]  /*7c70*/  ISETP.GT.AND P5, PT, R0, RZ, P0 ;  /* 0x000000ff0000720c */ /* 0x000fe200007a4270 */
[----:B------:R-:W-:Y:S01]  /*7c80*/  FMUL R48, R48, R154 ;  /* 0x0000009a30307220 */ /* 0x000fe20000400000 */
[----:B------:R-:W-:Y:S01]  /*7c90*/  F2FP.F16.F32.PACK_AB R35, RZ, R35 ;  /* 0x00000023ff23723e */ /* 0x000fe200000000ff */
[----:B------:R-:W-:Y:S01]  /*7ca0*/  @P2 STG.E.U16 desc[UR36][R6.64+0x20], R34 ;  /* 0x0000202206002986 */ /* 0x000fe2000c101524 */
[----:B------:R-:W-:Y:S01]  /*7cb0*/  F2FP.F16.F32.PACK_AB R36, RZ, R36 ;  /* 0x00000024ff24723e */ /* 0x000fe200000000ff */
[-C--:B------:R-:W-:Y:S01]  /*7cc0*/  FMUL R49, R49, R154.reuse ;  /* 0x0000009a31317220 */ /* 0x080fe20000400000 */
[----:B------:R-:W-:Y:S01]  /*7cd0*/  ISETP.GT.AND P2, PT, R0, 0x8, P1 ;  /* 0x000000080000780c */ /* 0x000fe20000f44270 */
[----:B------:R-:W-:Y:S01]  /*7ce0*/  @P3 STG.E.U16 desc[UR36][R6.64+0x22], R35 ;  /* 0x0000222306003986 */ /* 0x000fe2000c101524 */
[----:B------:R-:W-:Y:S01]  /*7cf0*/  ISETP.GT.AND P1, PT, R3, 0x20, PT ;  /* 0x000000200300780c */ /* 0x000fe20003f24270 */
[-C--:B------:R-:W-:Y:S01]  /*7d00*/  FMUL R50, R50, R154.reuse ;  /* 0x0000009a32327220 */ /* 0x080fe20000400000 */
[----:B------:R-:W-:Y:S01]  /*7d10*/  F2FP.F16.F32.PACK_AB R37, RZ, R37 ;  /* 0x00000025ff25723e */ /* 0x000fe200000000ff */
[----:B------:R-:W-:Y:S01]  /*7d20*/  @P4 STG.E.U16 desc[UR36][R4.64+0x30], R36 ;  /* 0x0000302404004986 */ /* 0x000fe2000c101524 */
[C---:B------:R-:W-:Y:S01]  /*7d30*/  ISETP.GT.AND P3, PT, R0.reuse, 0x8, P0 ;  /* 0x000000080000780c */ /* 0x040fe20000764270 */
[-C--:B------:R-:W-:Y:S01]  /*7d40*/  FMUL R51, R51, R154.reuse ;  /* 0x0000009a33337220 */ /* 0x080fe20000400000 */
[----:B------:R-:W-:Y:S01]  /*7d50*/  ISETP.GT.AND P0, PT, R3, 0x21, PT ;  /* 0x000000210300780c */ /* 0x000fe20003f04270 */
[----:B------:R-:W-:Y:S01]  /*7d60*/  @P5 STG.E.U16 desc[UR36][R4.64+0x32], R37 ;  /* 0x0000322504005986 */ /* 0x000fe2000c101524 */
[----:B------:R-:W-:Y:S01]  /*7d70*/  ISETP.GT.AND P4, PT, R0, RZ, P1 ;  /* 0x000000ff0000720c */ /* 0x000fe20000f84270 */
[----:B------:R-:W-:Y:S01]  /*7d80*/  FMUL R52, R52, R154 ;  /* 0x0000009a34347220 */ /* 0x000fe20000400000 */
[----:B------:R-:W-:Y:S01]  /*7d90*/  F2FP.F16.F32.PACK_AB R38, RZ, R38 ;  /* 0x00000026ff26723e */ /* 0x000fe200000000ff */
[-C--:B------:R-:W-:Y:S01]  /*7da0*/  FMUL R53, R53, R154.reuse ;  /* 0x0000009a35357220 */ /* 0x080fe20000400000 */
        /* <DEDUP_REMOVED lines=325> */
[----:B------:R-:W-:Y:S01]  /*9200*/  FMUL R151, R151, R154 ;  /* 0x0000009a97977220 */ /* 0x000fe20000400000 */
[----:B------:R-:W-:Y:S01]  /*9210*/  ISETP.GT.AND P2, PT, R0, 0x8, P1 ;  /* 0x000000080000780c */ /* 0x000fe20000f44270 */
[----:B------:R-:W-:Y:S01]  /*9220*/  @P3 STG.E.U16 desc[UR36][R6.64+0x132], R103 ;  /* 0x0001326706003986 */ /* 0x000fe2000c101524 */
[----:B------:R-:W-:-:S02]  /*9230*/  ISETP.GT.AND P1, PT, R3, 0xa8, PT ;  /* 0x000000a80300780c */ /* 0x000fc40003f24270 */
[----:B------:R-:W-:Y:S01]  /*9240*/  F2FP.F16.F32.PACK_AB R105, RZ, R105 ;  /* 0x00000069ff69723e */ /* 0x000fe200000000ff */
[----:B------:R-:W-:Y:S01]  /*9250*/  @P4 STG.E.U16 desc[UR36][R4.64+0x140], R104 ;  /* 0x0001406804004986 */ /* 0x000fe2000c101524 */
[C---:B------:R-:W-:Y:S02]  /*9260*/  ISETP.GT.AND P3, PT, R0.reuse, 0x8, P0 ;  /* 0x000000080000780c */ /* 0x040fe40000764270 */
[----:B------:R-:W-:Y:S01]  /*9270*/  ISETP.GT.AND P0, PT, R3, 0xa9, PT ;  /* 0x000000a90300780c */ /* 0x000fe20003f04270 */
[----:B------:R-:W-:Y:S01]  /*9280*/  @P5 STG.E.U16 desc[UR36][R4.64+0x142], R105 ;  /* 0x0001426904005986 */ /* 0x000fe2000c101524 */
[C---:B------:R-:W-:Y:S02]  /*9290*/  ISETP.GT.AND P4, PT, R0.reuse, RZ, P1 ;  /* 0x000000ff0000720c */ /* 0x040fe40000f84270 */
[----:B------:R-:W-:Y:S02]  /*92a0*/  F2FP.F16.F32.PACK_AB R106, RZ, R106 ;  /* 0x0000006aff6a723e */ /* 0x000fe400000000ff */
[----:B------:R-:W-:-:S02]  /*92b0*/  ISETP.GT.AND P5, PT, R0, RZ, P0 ;  /* 0x000000ff0000720c */ /* 0x000fc400007a4270 */
[----:B------:R-:W-:Y:S01]  /*92c0*/  F2FP.F16.F32.PACK_AB R107, RZ, R107 ;  /* 0x0000006bff6b723e */ /* 0x000fe200000000ff */
[----:B------:R-:W-:Y:S01]  /*92d0*/  @P2 STG.E.U16 desc[UR36][R6.64+0x140], R106 ;  /* 0x0001406a06002986 */ /* 0x000fe2000c101524 */
[----:B------:R-:W-:Y:S02]  /*92e0*/  F2FP.F16.F32.PACK_AB R108, RZ, R108 ;  /* 0x0000006cff6c723e */ /* 0x000fe400000000ff */
[C---:B------:R-:W-:Y:S01]  /*92f0*/  ISETP.GT.AND P2, PT, R0.reuse, 0x8, P1 ;  /* 0x000000080000780c */ /* 0x040fe20000f44270 */
[----:B------:R-:W-:Y:S01]  /*9300*/  @P3 STG.E.U16 desc[UR36][R6.64+0x142], R107 ;  /* 0x0001426b06003986 */ /* 0x000fe2000c101524 */
[----:B------:R-:W-:Y:S02]  /*9310*/  ISETP.GT.AND P1, PT, R3, 0xb0, PT ;  /* 0x000000b00300780c */ /* 0x000fe40003f24270 */
[----:B------:R-:W-:Y:S01]  /*9320*/  F2FP.F16.F32.PACK_AB R109, RZ, R109 ;  /* 0x0000006dff6d723e */ /* 0x000fe200000000ff */
[----:B------:R-:W-:Y:S01]  /*9330*/  @P4 STG.E.U16 desc[UR36][R4.64+0x150], R108 ;  /* 0x0001506c04004986 */ /* 0x000fe2000c101524 */
[----:B------:R-:W-:-:S02]  /*9340*/  ISETP.GT.AND P3, PT, R0, 0x8, P0 ;  /* 0x000000080000780c */ /* 0x000fc40000764270 */
[----:B------:R-:W-:Y:S01]  /*9350*/  ISETP.GT.AND P0, PT, R3, 0xb1, PT ;  /* 0x000000b10300780c */ /* 0x000fe20003f04270 */
[----:B------:R-:W-:Y:S01]  /*9360*/  @P5 STG.E.U16 desc[UR36][R4.64+0x152], R109 ;  /* 0x0001526d04005986 */ /* 0x000fe2000c101524 */
[C---:B------:R-:W-:Y:S02]  /*9370*/  ISETP.GT.AND P4, PT, R0.reuse, RZ, P1 ;  /* 0x000000ff0000720c */ /* 0x040fe40000f84270 */
[----:B------:R-:W-:Y:S02]  /*9380*/  F2FP.F16.F32.PACK_AB R110, RZ, R110 ;  /* 0x0000006eff6e723e */ /* 0x000fe400000000ff */
[----:B------:R-:W-:Y:S02]  /*9390*/  ISETP.GT.AND P5, PT, R0, RZ, P0 ;  /* 0x000000ff0000720c */ /* 0x000fe400007a4270 */
[----:B------:R-:W-:Y:S01]  /*93a0*/  F2FP.F16.F32.PACK_AB R111, RZ, R111 ;  /* 0x0000006fff6f723e */ /* 0x000fe200000000ff */
[----:B------:R-:W-:Y:S01]  /*93b0*/  @P2 STG.E.U16 desc[UR36][R6.64+0x150], R110 ;  /* 0x0001506e06002986 */ /* 0x000fe2000c101524 */
[----:B------:R-:W-:-:S02]  /*93c0*/  F2FP.F16.F32.PACK_AB R112, RZ, R112 ;  /* 0x00000070ff70723e */ /* 0x000fc400000000ff */
[C---:B------:R-:W-:Y:S01]  /*93d0*/  ISETP.GT.AND P2, PT, R0.reuse, 0x8, P1 ;  /* 0x000000080000780c */ /* 0x040fe20000f44270 */
[----:B------:R-:W-:Y:S01]  /*93e0*/  @P3 STG.E.U16 desc[UR36][R6.64+0x152], R111 ;  /* 0x0001526f06003986 */ /* 0x000fe2000c101524 */
[C---:B------:R-:W-:Y:S02]  /*93f0*/  ISETP.GT.AND P1, PT, R3.reuse, 0xb8, PT ;  /* 0x000000b80300780c */ /* 0x040fe40003f24270 */
[----:B------:R-:W-:Y:S01]  /*9400*/  F2FP.F16.F32.PACK_AB R113, RZ, R113 ;  /* 0x00000071ff71723e */ /* 0x000fe200000000ff */
[----:B------:R-:W-:Y:S01]  /*9410*/  @P4 STG.E.U16 desc[UR36][R4.64+0x160], R112 ;  /* 0x0001607004004986 */ /* 0x000fe2000c101524 */
[C---:B------:R-:W-:Y:S02]  /*9420*/  ISETP.GT.AND P3, PT, R0.reuse, 0x8, P0 ;  /* 0x000000080000780c */ /* 0x040fe40000764270 */
[----:B------:R-:W-:Y:S01]  /*9430*/  ISETP.GT.AND P0, PT, R3, 0xb9, PT ;  /* 0x000000b90300780c */ /* 0x000fe20003f04270 */
[----:B------:R-:W-:Y:S01]  /*9440*/  @P5 STG.E.U16 desc[UR36][R4.64+0x162], R113 ;  /* 0x0001627104005986 */ /* 0x000fe2000c101524 */
[----:B------:R-:W-:-:S02]  /*9450*/  ISETP.GT.AND P4, PT, R0, RZ, P1 ;  /* 0x000000ff0000720c */ /* 0x000fc40000f84270 */
[----:B------:R-:W-:Y:S02]  /*9460*/  F2FP.F16.F32.PACK_AB R114, RZ, R114 ;  /* 0x00000072ff72723e */ /* 0x000fe400000000ff */
[C---:B------:R-:W-:Y:S02]  /*9470*/  ISETP.GT.AND P5, PT, R0.reuse, RZ, P0 ;  /* 0x000000ff0000720c */ /* 0x040fe400007a4270 */
[----:B------:R-:W-:Y:S01]  /*9480*/  F2FP.F16.F32.PACK_AB R115, RZ, R115 ;  /* 0x00000073ff73723e */ /* 0x000fe200000000ff */
[----:B------:R-:W-:Y:S01]  /*9490*/  @P2 STG.E.U16 desc[UR36][R6.64+0x160], R114 ;  /* 0x0001607206002986 */ /* 0x000fe2000c101524 */
[----:B------:R-:W-:Y:S02]  /*94a0*/  F2FP.F16.F32.PACK_AB R116, RZ, R116 ;  /* 0x00000074ff74723e */ /* 0x000fe400000000ff */
        /* <DEDUP_REMOVED lines=65> */
[----:B------:R-:W-:Y:S02]  /*98c0*/  ISETP.GT.AND P5, PT, R0, RZ, P0 ;  /* 0x000000ff0000720c */ /* 0x000fe400007a4270 */
[----:B------:R-:W-:Y:S02]  /*98d0*/  F2FP.F16.F32.PACK_AB R134, RZ, R134 ;  /* 0x00000086ff86723e */ /* 0x000fe400000000ff */
[----:B------:R-:W-:Y:S02]  /*98e0*/  F2FP.F16.F32.PACK_AB R135, RZ, R135 ;  /* 0x00000087ff87723e */ /* 0x000fe400000000ff */
[----:B------:R-:W-:Y:S01]  /*98f0*/  F2FP.F16.F32.PACK_AB R136, RZ, R136 ;  /* 0x00000088ff88723e */ /* 0x000fe200000000ff */
[----:B------:R-:W-:Y:S01]  /*9900*/  @P2 STG.E.U16 desc[UR36][R6.64+0x1b0], R134 ;  /* 0x0001b08606002986 */ /* 0x000fe2000c101524 */
[----:B------:R-:W-:-:S02]  /*9910*/  F2FP.F16.F32.PACK_AB R137, RZ, R137 ;  /* 0x00000089ff89723e */ /* 0x000fc400000000ff */
[C---:B------:R-:W-:Y:S01]  /*9920*/  ISETP.GT.AND P1, PT, R0.reuse, 0x8, P1 ;  /* 0x000000080000780c */ /* 0x040fe20000f24270 */
[----:B------:R-:W-:Y:S01]  /*9930*/  @P3 STG.E.U16 desc[UR36][R6.64+0x1b2], R135 ;  /* 0x0001b28706003986 */ /* 0x000fe2000c101524 */
[C---:B------:R-:W-:Y:S02]  /*9940*/  ISETP.GT.AND P2, PT, R0.reuse, 0x8, P0 ;  /* 0x000000080000780c */ /* 0x040fe40000744270 */
[C---:B------:R-:W-:Y:S01]  /*9950*/  ISETP.GT.AND P0, PT, R3.reuse, 0xe9, PT ;  /* 0x000000e90300780c */ /* 0x040fe20003f04270 */
[----:B------:R-:W-:Y:S01]  /*9960*/  @P4 STG.E.U16 desc[UR36][R4.64+0x1c0], R136 ;  /* 0x0001c08804004986 */ /* 0x000fe2000c101524 */
[----:B------:R-:W-:Y:S02]  /*9970*/  ISETP.GT.AND P4, PT, R3, 0xe8, PT ;  /* 0x000000e80300780c */ /* 0x000fe40003f84270 */
[----:B------:R-:W-:Y:S01]  /*9980*/  F2FP.F16.F32.PACK_AB R138, RZ, R138 ;  /* 0x0000008aff8a723e */ /* 0x000fe200000000ff */
[----:B------:R-:W-:Y:S01]  /*9990*/  @P5 STG.E.U16 desc[UR36][R4.64+0x1c2], R137 ;  /* 0x0001c28904005986 */ /* 0x000fe2000c101524 */
[----:B------:R-:W-:-:S02]  /*99a0*/  ISETP.GT.AND P5, PT, R0, RZ, P4 ;  /* 0x000000ff0000720c */ /* 0x000fc400027a4270 */
[----:B------:R-:W-:Y:S01]  /*99b0*/  F2FP.F16.F32.PACK_AB R139, RZ, R139 ;  /* 0x0000008bff8b723e */ /* 0x000fe200000000ff */
[----:B------:R-:W-:Y:S01]  /*99c0*/  @P1 STG.E.U16 desc[UR36][R6.64+0x1c0], R138 ;  /* 0x0001c08a06001986 */ /* 0x000fe2000c101524 */
[----:B------:R-:W-:Y:S02]  /*99d0*/  F2FP.F16.F32.PACK_AB R140, RZ, R140 ;  /* 0x0000008cff8c723e */ /* 0x000fe400000000ff */
[C---:B------:R-:W-:Y:S01]  /*99e0*/  ISETP.GT.AND P3, PT, R0.reuse, RZ, P0 ;  /* 0x000000ff0000720c */ /* 0x040fe20000764270 */
[----:B------:R-:W-:Y:S01]  /*99f0*/  @P2 STG.E.U16 desc[UR36][R6.64+0x1c2], R139 ;  /* 0x0001c28b06002986 */ /* 0x000fe2000c101524 */
[C---:B------:R-:W-:Y:S02]  /*9a00*/  ISETP.GT.AND P4, PT, R0.reuse, 0x8, P4 ;  /* 0x000000080000780c */ /* 0x040fe40002784270 */
[----:B------:R-:W-:Y:S02]  /*9a10*/  F2FP.F16.F32.PACK_AB R141, RZ, R141 ;  /* 0x0000008dff8d723e */ /* 0x000fe400000000ff */
[----:B------:R-:W-:Y:S01]  /*9a20*/  F2FP.F16.F32.PACK_AB R142, RZ, R142 ;  /* 0x0000008eff8e723e */ /* 0x000fe200000000ff */
[----:B------:R-:W-:Y:S01]  /*9a30*/  @P5 STG.E.U16 desc[UR36][R4.64+0x1d0], R140 ;  /* 0x0001d08c04005986 */ /* 0x000fe2000c101524 */
[----:B------:R-:W-:-:S02]  /*9a40*/  ISETP.GT.AND P5, PT, R0, 0x8, P0 ;  /* 0x000000080000780c */ /* 0x000fc400007a4270 */
[----:B------:R-:W-:Y:S02]  /*9a50*/  F2FP.F16.F32.PACK_AB R143, RZ, R143 ;  /* 0x0000008fff8f723e */ /* 0x000fe400000000ff */
[C---:B------:R-:W-:Y:S01]  /*9a60*/  ISETP.GT.AND P0, PT, R3.reuse, 0xf1, PT ;  /* 0x000000f10300780c */ /* 0x040fe20003f04270 */
[----:B------:R-:W-:Y:S01]  /*9a70*/  @P3 STG.E.U16 desc[UR36][R4.64+0x1d2], R141 ;  /* 0x0001d28d04003986 */ /* 0x000fe2000c101524 */
[----:B------:R-:W-:Y:S02]  /*9a80*/  ISETP.GT.AND P3, PT, R3, 0xf0, PT ;  /* 0x000000f00300780c */ /* 0x000fe40003f64270 */
[----:B------:R-:W-:Y:S01]  /*9a90*/  F2FP.F16.F32.PACK_AB R144, RZ, R144 ;  /* 0x00000090ff90723e */ /* 0x000fe200000000ff */
[----:B------:R-:W-:Y:S01]  /*9aa0*/  @P4 STG.E.U16 desc[UR36][R6.64+0x1d0], R142 ;  /* 0x0001d08e06004986 */ /* 0x000fe2000c101524 */
[C---:B------:R-:W-:Y:S02]  /*9ab0*/  ISETP.GT.AND P4, PT, R0.reuse, RZ, P3 ;  /* 0x000000ff0000720c */ /* 0x040fe40001f84270 */
[----:B------:R-:W-:Y:S01]  /*9ac0*/  F2FP.F16.F32.PACK_AB R145, RZ, R145 ;  /* 0x00000091ff91723e */ /* 0x000fe200000000ff */
[----:B------:R-:W-:Y:S01]  /*9ad0*/  @P5 STG.E.U16 desc[UR36][R6.64+0x1d2], R143 ;  /* 0x0001d28f06005986 */ /* 0x000fe2000c101524 */
[----:B------:R-:W-:-:S02]  /*9ae0*/  ISETP.GT.AND P5, PT, R0, RZ, P0 ;  /* 0x000000ff0000720c */ /* 0x000fc400007a4270 */
[C---:B------:R-:W-:Y:S02]  /*9af0*/  ISETP.GT.AND P2, PT, R3.reuse, 0xf8, PT ;  /* 0x000000f80300780c */ /* 0x040fe40003f44270 */
[----:B------:R-:W-:Y:S02]  /*9b00*/  ISETP.GT.AND P1, PT, R3, 0xf9, PT ;  /* 0x000000f90300780c */ /* 0x000fe40003f24270 */
[C---:B------:R-:W-:Y:S02]  /*9b10*/  ISETP.GT.AND P3, PT, R0.reuse, 0x8, P3 ;  /* 0x000000080000780c */ /* 0x040fe40001f64270 */
[C---:B------:R-:W-:Y:S01]  /*9b20*/  ISETP.GT.AND P0, PT, R0.reuse, 0x8, P0 ;  /* 0x000000080000780c */ /* 0x040fe20000704270 */
[----:B------:R-:W-:Y:S01]  /*9b30*/  @P4 STG.E.U16 desc[UR36][R4.64+0x1e0], R144 ;  /* 0x0001e09004004986 */ /* 0x000fe2000c101524 */
[C---:B------:R-:W-:Y:S02]  /*9b40*/  ISETP.GT.AND P4, PT, R0.reuse, RZ, P1 ;  /* 0x000000ff0000720c */ /* 0x040fe40000f84270 */
[----:B------:R-:W-:Y:S01]  /*9b50*/  F2FP.F16.F32.PACK_AB R146, RZ, R146 ;  /* 0x00000092ff92723e */ /* 0x000fe200000000ff */
[----:B------:R-:W-:Y:S01]  /*9b60*/  @P5 STG.E.U16 desc[UR36][R4.64+0x1e2], R145 ;  /* 0x0001e29104005986 */ /* 0x000fe2000c101524 */
[----:B------:R-:W-:-:S02]  /*9b70*/  ISETP.GT.AND P5, PT, R0, RZ, P2 ;  /* 0x000000ff0000720c */ /* 0x000fc400017a4270 */
[C---:B------:R-:W-:Y:S02]  /*9b80*/  ISETP.GT.AND P2, PT, R0.reuse, 0x8, P2 ;  /* 0x000000080000780c */ /* 0x040fe40001744270 */
[----:B------:R-:W-:Y:S01]  /*9b90*/  F2FP.F16.F32.PACK_AB R147, RZ, R147 ;  /* 0x00000093ff93723e */ /* 0x000fe200000000ff */
[----:B------:R-:W-:Y:S01]  /*9ba0*/  @P3 STG.E.U16 desc[UR36][R6.64+0x1e0], R146 ;  /* 0x0001e09206003986 */ /* 0x000fe2000c101524 */
[----:B------:R-:W-:Y:S02]  /*9bb0*/  ISETP.GT.AND P1, PT, R0, 0x8, P1 ;  /* 0x000000080000780c */ /* 0x000fe40000f24270 */
[----:B------:R-:W-:Y:S01]  /*9bc0*/  F2FP.F16.F32.PACK_AB R148, RZ, R148 ;  /* 0x00000094ff94723e */ /* 0x000fe200000000ff */
[----:B------:R-:W-:Y:S01]  /*9bd0*/  @P0 STG.E.U16 desc[UR36][R6.64+0x1e2], R147 ;  /* 0x0001e29306000986 */ /* 0x000fe2000c101524 */
[----:B------:R-:W-:Y:S02]  /*9be0*/  F2FP.F16.F32.PACK_AB R149, RZ, R149 ;  /* 0x00000095ff95723e */ /* 0x000fe400000000ff */
[----:B------:R-:W-:Y:S01]  /*9bf0*/  F2FP.F16.F32.PACK_AB R150, RZ, R150 ;  /* 0x00000096ff96723e */ /* 0x000fe200000000ff */
[----:B------:R-:W-:Y:S01]  /*9c00*/  @P5 STG.E.U16 desc[UR36][R4.64+0x1f0], R148 ;  /* 0x0001f09404005986 */ /* 0x000fe2000c101524 */
[----:B------:R-:W-:-:S03]  /*9c10*/  F2FP.F16.F32.PACK_AB R151, RZ, R151 ;  /* 0x00000097ff97723e */ /* 0x000fc600000000ff */
[----:B------:R0:W-:Y:S02]  /*9c20*/  @P4 STG.E.U16 desc[UR36][R4.64+0x1f2], R149 ;  /* 0x0001f29504004986 */ /* 0x0001e4000c101524 */
[----:B0-----:R-:W-:Y:S02]  /*9c30*/  @P2 IMAD.MOV.U32 R4, RZ, RZ, R6 ;  /* 0x000000ffff042224 */ /* 0x001fe400078e0006 */
[----:B------:R-:W-:-:S05]  /*9c40*/  @P2 IMAD.MOV.U32 R5, RZ, RZ, R7 ;  /* 0x000000ffff052224 */ /* 0x000fca00078e0007 */
[----:B------:R0:W-:Y:S04]  /*9c50*/  @P2 STG.E.U16 desc[UR36][R4.64+0x1f0], R150 ;  /* 0x0001f09604002986 */ /* 0x0001e8000c101524 */
[----:B------:R0:W-:Y:S02]  /*9c60*/  @P1 STG.E.U16 desc[UR36][R6.64+0x1f2], R151 ;  /* 0x0001f29706001986 */ /* 0x0001e4000c101524 */
.L_x_282:
[----:B------:R-:W-:Y:S05]  /*9c70*/  BSYNC B0 ;  /* 0x0000000000007941 */ /* 0x000fea0003800000 */
.L_x_28:
[----:B------:R-:W-:Y:S01]  /*9c80*/  ULDC UR4, c[0x0][0xc] ;  /* 0x0000030000047ab9 */ /* 0x000fe20000000800 */
[----:B------:R-:W-:Y:S01]  /*9c90*/  ULDC UR5, c[0x0][0x10] ;  /* 0x0000040000057ab9 */ /* 0x000fe20000000800 */
[----:B0-----:R-:W0:Y:S01]  /*9ca0*/  LDC R3, c[0x0][0x14] ;  /* 0x00000500ff037b82 */ /* 0x001e220000000800 */
[----:B------:R-:W-:Y:S01]  /*9cb0*/  UIMAD.WIDE.U32 UR4, UR4, UR5, URZ ;  /* 0x00000005040472a5 */ /* 0x000fe2000f8e003f */
[----:B------:R-:W-:Y:S01]  /*9cc0*/  PRMT R0, RZ, 0x7610, R0 ;  /* 0x00007610ff007816 */ /* 0x000fe20000000000 */
[----:B----45:R-:W-:Y:S02]  /*9cd0*/  IMAD.MOV.U32 R152, RZ, RZ, -0x1 ;  /* 0xffffffffff987424 */ /* 0x030fe400078e00ff */
[----:B------:R-:W-:Y:S02]  /*9ce0*/  IMAD.MOV.U32 R23, RZ, RZ, -0x1 ;  /* 0xffffffffff177424 */ /* 0x000fe400078e00ff */
[----:B0-----:R-:W-:-:S04]  /*9cf0*/  IMAD.WIDE.U32 R16, R3, UR4, R16 ;  /* 0x0000000403107c25 */ /* 0x001fc8000f8e0010 */
[----:B------:R-:W-:Y:S01]  /*9d00*/  IMAD R3, R3, UR5, RZ ;  /* 0x0000000503037c24 */ /* 0x000fe2000f8e02ff */
[----:B------:R-:W-:Y:S02]  /*9d10*/  ULDC.64 UR4, c[0x0][0x650] ;  /* 0x0001940000047ab9 */ /* 0x000fe40000000a00 */
[----:B------:R-:W-:Y:S01]  /*9d20*/  ISETP.GE.U32.AND P0, PT, R16, UR4, PT ;  /* 0x0000000410007c0c */ /* 0x000fe2000bf06070 */
[----:B------:R-:W-:-:S05]  /*9d30*/  IMAD.IADD R17, R17, 0x1, R3 ;  /* 0x0000000111117824 */ /* 0x000fca00078e0203 */
[----:B------:R-:W-:-:S13]  /*9d40*/  ISETP.GE.U32.AND.EX P0, PT, R17, UR5, PT, P0 ;  /* 0x0000000511007c0c */ /* 0x000fda000bf06100 */
[----:B------:R-:W-:Y:S05]  /*9d50*/  @P0 BRA `(.L_x_283) ;  /* 0x0000000400640947 */ /* 0x000fea0003800000 */
[----:B------:R-:W0:Y:S01]  /*9d60*/  S2R R12, SR_CTAID.X ;  /* 0x00000000000c7919 */ /* 0x000e220000002500 */
[----:B------:R-:W4:Y:S01]  /*9d70*/  LDC.64 R10, c[0x0][0x628] ;  /* 0x00018a00ff0a7b82 */ /* 0x000f220000000a00 */
[----:B------:R-:W-:Y:S01]  /*9d80*/  ULDC UR4, c[0x0][0x150] ;  /* 0x0000540000047ab9 */ /* 0x000fe20000000800 */
[----:B-123--:R-:W-:Y:S01]  /*9d90*/  IMAD.MOV.U32 R8, RZ, RZ, R16 ;  /* 0x000000ffff087224 */ /* 0x00efe200078e0010 */
[----:B------:R-:W1:Y:S01]  /*9da0*/  S2R R24, SR_CTAID.Y ;  /* 0x0000000000187919 */ /* 0x000e620000002600 */
[----:B------:R-:W-:-:S04]  /*9db0*/  IMAD.MOV.U32 R9, RZ, RZ, R17 ;  /* 0x000000ffff097224 */ /* 0x000fc800078e0011 */
[----:B------:R-:W2:Y:S08]  /*9dc0*/  LDC R21, c[0x0][0x144] ;  /* 0x00005100ff157b82 */ /* 0x000eb00000000800 */
[----:B------:R-:W3:Y:S08]  /*9dd0*/  LDC R0, c[0x0][0x630] ;  /* 0x00018c00ff007b82 */ /* 0x000ef00000000800 */
[----:B------:R-:W1:Y:S01]  /*9de0*/  LDC.64 R14, c[0x0][0x620] ;  /* 0x00018800ff0e7b82 */ /* 0x000e620000000a00 */
[----:B----4-:R-:W-:-:S04]  /*9df0*/  ISETP.NE.U32.AND P0, PT, R10, RZ, PT ;  /* 0x000000ff0a00720c */ /* 0x010fc80003f05070 */
[----:B------:R-:W-:Y:S02]  /*9e00*/  ISETP.NE.AND.EX P0, PT, R11, RZ, PT, P0 ;  /* 0x000000ff0b00720c */ /* 0x000fe40003f05300 */
[----:B0-----:R-:W-:-:S05]  /*9e10*/  I2FP.F32.U32 R3, R12 ;  /* 0x0000000c00037245 */ /* 0x001fca0000201000 */
[----:B------:R-:W-:-:S04]  /*9e20*/  FMUL R3, R3, UR4 ;  /* 0x0000000403037c20 */ /* 0x000fc80008400000 */
[----:B------:R0:W4:Y:S02]  /*9e30*/  F2I.U32.TRUNC.NTZ R20, R3 ;  /* 0x0000000300147305 */ /* 0x000124000020f000 */
[----:B--23--:R-:W-:Y:S05]  /*9e40*/  @!P0 BRA `(.L_x_284) ;  /* 0x0000000000288947 */ /* 0x00cfea0003800000 */
[----:B0-----:R-:W0:Y:S02]  /*9e50*/  LDC R3, c[0x0][0x634] ;  /* 0x00018d00ff037b82 */ /* 0x001e240000000800 */
        /* <DEDUP_REMOVED lines=9> */
.L_x_284:
[----:B------:R-:W2:Y:S01]  /*9ef0*/  LDC.64 R30, c[0x0][0x640] ;  /* 0x00019000ff1e7b82 */ /* 0x000ea20000000a00 */
[-CC-:B------:R-:W-:Y:S01]  /*9f00*/  SHF.R.U64 R23, R8, R0.reuse, R9.reuse ;  /* 0x0000000008177219 */ /* 0x180fe20000001209 */
[----:B----4-:R-:W-:Y:S01]  /*9f10*/  IMAD.MOV R20, RZ, RZ, -R20 ;  /* 0x000000ffff147224 */ /* 0x010fe200078e0a14 */
[----:B------:R-:W-:Y:S01]  /*9f20*/  SHF.R.U32.HI R0, RZ, R0, R9 ;  /* 0x00000000ff007219 */ /* 0x000fe20000011609 */
[----:B------:R-:W-:Y:S01]  /*9f30*/  ULDC UR4, c[0x0][0x154] ;  /* 0x0000550000047ab9 */ /* 0x000fe20000000800 */
[----:B0-----:R-:W-:Y:S01]  /*9f40*/  IADD3 R3, P0, RZ, -R23, RZ ;  /* 0x80000017ff037210 */ /* 0x001fe20007f1e0ff */
[----:B------:R-:W-:Y:S02]  /*9f50*/  IMAD R26, R21, R20, R12 ;  /* 0x00000014151a7224 */ /* 0x000fe400078e020c */
[----:B------:R-:W0:Y:S01]  /*9f60*/  LDC R6, c[0x0][0x618] ;  /* 0x00018600ff067b82 */ /* 0x000e220000000800 */
[----:B------:R-:W-:Y:S02]  /*9f70*/  IMAD.MOV.U32 R7, RZ, RZ, 0x1 ;  /* 0x00000001ff077424 */ /* 0x000fe400078e00ff */
[----:B------:R-:W-:-:S04]  /*9f80*/  IMAD.X R5, RZ, RZ, ~R0, P0 ;  /* 0x000000ffff057224 */ /* 0x000fc800000e0e00 */
[-C--:B-1----:R-:W-:Y:S01]  /*9f90*/  IMAD R0, R5, R14.reuse, RZ ;  /* 0x0000000e05007224 */ /* 0x082fe200078e02ff */
[----:B------:R-:W1:Y:S01]  /*9fa0*/  LDC R8, c[0x0][0x608] ;  /* 0x00018200ff087b82 */ /* 0x000e620000000800 */
[----:B------:R-:W-:-:S04]  /*9fb0*/  IMAD.WIDE.U32 R4, R3, R14, R16 ;  /* 0x0000000e03047225 */ /* 0x000fc800078e0010 */
[----:B------:R-:W-:Y:S01]  /*9fc0*/  IMAD R3, R3, R15, R0 ;  /* 0x0000000f03037224 */ /* 0x000fe200078e0200 */
[----:B------:R-:W-:Y:S02]  /*9fd0*/  I2FP.F32.U32 R0, R24 ;  /* 0x0000001800007245 */ /* 0x000fe40000201000 */
[----:B------:R-:W3:Y:S01]  /*9fe0*/  LDC R28, c[0x0][0x658] ;  /* 0x00019600ff1c7b82 */ /* 0x000ee20000000800 */
[----:B------:R-:W-:Y:S01]  /*9ff0*/  IMAD.IADD R3, R5, 0x1, R3 ;  /* 0x0000000105037824 */ /* 0x000fe200078e0203 */
[----:B--2---:R-:W-:Y:S01]  /*a000*/  ISETP.NE.U32.AND P0, PT, R30, RZ, PT ;  /* 0x000000ff1e00720c */ /* 0x004fe20003f05070 */
[----:B------:R-:W-:Y:S01]  /*a010*/  FMUL R0, R0, UR4 ;  /* 0x0000000400007c20 */ /* 0x000fe20008400000 */
[----:B------:R-:W-:Y:S02]  /*a020*/  IMAD.MOV.U32 R5, RZ, RZ, -0x1 ;  /* 0xffffffffff057424 */ /* 0x000fe400078e00ff */
[----:B------:R-:W-:Y:S01]  /*a030*/  ISETP.NE.AND.EX P0, PT, R31, RZ, PT, P0 ;  /* 0x000000ff1f00720c */ /* 0x000fe20003f05300 */
[----:B------:R2:W4:Y:S01]  /*a040*/  F2I.U32.TRUNC.NTZ R13, R0 ;  /* 0x00000000000d7305 */ /* 0x000522000020f000 */
[----:B------:R-:W2:Y:S01]  /*a050*/  LDC R15, c[0x0][0x148] ;  /* 0x00005200ff0f7b82 */ /* 0x000ea20000000800 */
[----:B0-----:R-:W-:-:S02]  /*a060*/  SHF.R.U64 R12, R4, R6, R3 ;  /* 0x00000006040c7219 */ /* 0x001fc40000001203 */
[----:B------:R-:W-:-:S05]  /*a070*/  SHF.R.U32.HI R3, RZ, R6, R3 ;  /* 0x00000006ff037219 */ /* 0x000fca0000011603 */
[----:B------:R-:W0:Y:S01]  /*a080*/  LDC R20, c[0x0][0x600] ;  /* 0x00018000ff147b82 */ /* 0x000e220000000800 */
[-CC-:B-1----:R-:W-:Y:S02]  /*a090*/  SHF.R.U64 R10, R12, R8.reuse, R3.reuse ;  /* 0x000000080c0a7219 */ /* 0x182fe40000001203 */
[----:B------:R-:W-:-:S05]  /*a0a0*/  SHF.R.U32.HI R3, RZ, R8, R3 ;  /* 0x00000008ff037219 */ /* 0x000fca0000011603 */
[----:B------:R-:W1:Y:S01]  /*a0b0*/  LDC R21, c[0x0][0x648] ;  /* 0x00019200ff157b82 */ /* 0x000e620000000800 */
[-C--:B---3--:R-:W-:Y:S02]  /*a0c0*/  SHF.L.U32 R4, R5, R28.reuse, RZ ;  /* 0x0000001c05047219 */ /* 0x088fe400000006ff */
[-CC-:B------:R-:W-:Y:S02]  /*a0d0*/  SHF.R.U64 R14, R10, R28.reuse, R3.reuse ;  /* 0x0000001c0a0e7219 */ /* 0x180fe40000001203 */
[----:B------:R-:W-:Y:S02]  /*a0e0*/  SHF.R.U32.HI R5, RZ, R28, R3 ;  /* 0x0000001cff057219 */ /* 0x000fe40000011603 */
[----:B------:R-:W-:Y:S01]  /*a0f0*/  LOP3.LUT R153, RZ, R4, RZ, 0x33, !PT ;  /* 0x00000004ff997212 */ /* 0x000fe200078e33ff */
[----:B------:R-:W3:Y:S01]  /*a100*/  LDC R25, c[0x0][0x638] ;  /* 0x00018e00ff197b82 */ /* 0x000ee20000000800 */
[----:B------:R-:W-:Y:S01]  /*a110*/  SHF.L.U32 R28, R7, R28, RZ ;  /* 0x0000001c071c7219 */ /* 0x000fe200000006ff */
[----:B------:R-:W-:-:S06]  /*a120*/  IMAD.MOV.U32 R4, RZ, RZ, R14 ;  /* 0x000000ffff047224 */ /* 0x000fcc00078e000e */
[----:B------:R-:W0:Y:S01]  /*a130*/  LDC R27, c[0x0][0x610] ;  /* 0x00018400ff1b7b82 */ /* 0x000e220000000800 */
[----:B----4-:R-:W-:Y:S05]  /*a140*/  @!P0 BRA `(.L_x_285) ;  /* 0x0000000000288947 */ /* 0x010fea0003800000 */
[----:B------:R-:W4:Y:S02]  /*a150*/  LDC R3, c[0x0][0x64c] ;  /* 0x00019300ff037b82 */ /* 0x000f240000000800 */
[----:B----4-:R-:W-:-:S05]  /*a160*/  IADD3 R3, P0, R14, R3, RZ ;  /* 0x000000030e037210 */ /* 0x010fca0007f1e0ff */
        /* <DEDUP_REMOVED lines=8> */
.L_x_285:
[----:B------:R-:W-:Y:S01]  /*a1f0*/  ISETP.NE.AND P0, PT, R2, 0x1, PT ;  /* 0x000000010200780c */ /* 0x000fe20003f05270 */
[----:B------:R-:W-:Y:S01]  /*a200*/  IMAD.MOV R13, RZ, RZ, -R13 ;  /* 0x000000ffff0d7224 */ /* 0x000fe200078e0a0d */
[----:B-12---:R-:W-:Y:S01]  /*a210*/  SHF.R.U64 R0, R4, R21, R5 ;  /* 0x0000001504007219 */ /* 0x006fe20000001205 */
[----:B0-----:R-:W-:Y:S01]  /*a220*/  VIADD R5, R20, 0xffffffff ;  /* 0xffffffff14057836 */ /* 0x001fe20000000000 */
[----:B------:R-:W-:-:S03]  /*a230*/  LOP3.LUT R153, R10, R153, RZ, 0xc0, !PT ;  /* 0x000000990a997212 */ /* 0x000fc600078ec0ff */
[----:B------:R-:W-:Y:S01]  /*a240*/  IMAD.MOV R3, RZ, RZ, -R0 ;  /* 0x000000ffff037224 */ /* 0x000fe200078e0a00 */
[----:B------:R-:W-:Y:S01]  /*a250*/  LOP3.LUT R5, R12, R5, RZ, 0xc0, !PT ;  /* 0x000000050c057212 */ /* 0x000fe200078ec0ff */
[----:B------:R-:W-:Y:S02]  /*a260*/  IMAD R153, R28, R0, R153 ;  /* 0x000000001c997224 */ /* 0x000fe400078e0299 */
[----:B---3--:R-:W-:Y:S02]  /*a270*/  IMAD R0, R3, R25, R14 ;  /* 0x0000001903007224 */ /* 0x008fe400078e020e */
[----:B------:R-:W-:Y:S02]  /*a280*/  @P0 IMAD R26, R15, R13, R24 ;  /* 0x0000000d0f1a0224 */ /* 0x000fe400078e0218 */
[----:B------:R-:W-:Y:S02]  /*a290*/  IMAD R4, R0, R20, R5 ;  /* 0x0000001400047224 */ /* 0x000fe400078e0205 */
[----:B------:R-:W-:-:S02]  /*a2a0*/  IMAD R153, R153, R27, R26 ;  /* 0x0000001b99997224 */ /* 0x000fc400078e021a */
[----:B------:R-:W-:-:S03]  /*a2b0*/  IMAD.MOV.U32 R3, RZ, RZ, 0x1 ;  /* 0x00000001ff037424 */ /* 0x000fc600078e00ff */
[----:B------:R-:W-:Y:S02]  /*a2c0*/  SEL R152, R4, R153, !P0 ;  /* 0x0000009904987207 */ /* 0x000fe40004000000 */
[----:B------:R-:W-:Y:S02]  /*a2d0*/  PRMT R0, R3, 0x7610, R0 ;  /* 0x0000761003007816 */ /* 0x000fe40000000000 */
[----:B------:R-:W-:-:S07]  /*a2e0*/  SEL R153, R153, R4, !P0 ;  /* 0x0000000499997207 */ /* 0x000fce0004000000 */
.L_x_283:
[----:B------:R-:W-:-:S13]  /*a2f0*/  LOP3.LUT P0, RZ, R0, 0xff, RZ, 0xc0, !PT ;  /* 0x000000ff00ff7812 */ /* 0x000fda000780c0ff */
[----:B------:R-:W-:Y:S05]  /*a300*/  @P0 BRA `(.L_x_286) ;  /* 0xffffff6800f80947 */ /* 0x000fea000383ffff */
[----:B------:R-:W-:Y:S05]  /*a310*/  EXIT ;  /* 0x000000000000794d */ /* 0x000fea0003800000 */
.L_x_3:
[----:B0-----:R-:W-:Y:S01]  /*a320*/  ULDC.64 UR4, c[0x0][0x650] ;  /* 0x0001940000047ab9 */ /* 0x001fe20000000a00 */
        /* <DEDUP_REMOVED lines=25> */
.L_x_288:
[--C-:B------:R-:W-:Y:S01]  /*a4c0*/  SHF.R.U64 R12, R10, R14, R11.reuse ;  /* 0x0000000e0a0c7219 */ /* 0x100fe2000000120b */
[----:B------:R-:W0:Y:S01]  /*a4d0*/  LDC R22, c[0x0][0x618] ;  /* 0x00018600ff167b82 */ /* 0x000e220000000800 */
[----:B------:R-:W-:Y:S01]  /*a4e0*/  I2FP.F32.U32 R6, R4 ;  /* 0x0000000400067245 */ /* 0x000fe20000201000 */
[----:B------:R-:W-:Y:S01]  /*a4f0*/  ULDC UR4, c[0x0][0x150] ;  /* 0x0000540000047ab9 */ /* 0x000fe20000000800 */
[----:B------:R-:W-:Y:S02]  /*a500*/  SHF.R.U32.HI R5, RZ, R14, R11 ;  /* 0x0000000eff057219 */ /* 0x000fe4000001160b */
[----:B------:R-:W-:Y:S01]  /*a510*/  IADD3 R9, P0, RZ, -R12, RZ ;  /* 0x8000000cff097210 */ /* 0x000fe20007f1e0ff */
[----:B------:R-:W-:Y:S01]  /*a520*/  FMUL R11, R6, UR4 ;  /* 0x00000004060b7c20 */ /* 0x000fe20008400000 */
[----:B------:R-:W-:Y:S01]  /*a530*/  ULDC UR4, c[0x0][0x154] ;  /* 0x0000550000047ab9 */ /* 0x000fe20000000800 */
[----:B------:R-:W1:Y:S02]  /*a540*/  LDC.64 R24, c[0x0][0x640] ;  /* 0x00019000ff187b82 */ /* 0x000e640000000a00 */
[----:B------:R-:W-:-:S02]  /*a550*/  IMAD.X R5, RZ, RZ, ~R5, P0 ;  /* 0x000000ffff057224 */ /* 0x000fc400000e0e05 */
[----:B------:R-:W2:Y:S01]  /*a560*/  F2I.U32.TRUNC.NTZ R11, R11 ;  /* 0x0000000b000b7305 */ /* 0x000ea2000020f000 */
[----:B------:R-:W-:-:S03]  /*a570*/  IMAD.WIDE.U32 R6, R9, R20, R16 ;  /* 0x0000001409067225 */ /* 0x000fc600078e0010 */
[----:B------:R-:W3:Y:S01]  /*a580*/  LDC R13, c[0x0][0x144] ;  /* 0x00005100ff0d7b82 */ /* 0x000ee20000000800 */
[----:B------:R-:W-:-:S04]  /*a590*/  IMAD R8, R5, R20, RZ ;  /* 0x0000001405087224 */ /* 0x000fc800078e02ff */
[----:B------:R-:W-:Y:S02]  /*a5a0*/  IMAD R5, R9, R21, R8 ;  /* 0x0000001509057224 */ /* 0x000fe400078e0208 */
[----:B------:R-:W-:Y:S01]  /*a5b0*/  IMAD.MOV.U32 R8, RZ, RZ, -0x1 ;  /* 0xffffffffff087424 */ /* 0x000fe200078e00ff */
[----:B------:R-:W4:Y:S01]  /*a5c0*/  LDC R14, c[0x0][0x608] ;  /* 0x00018200ff0e7b82 */ /* 0x000f220000000800 */
[----:B------:R-:W-:Y:S01]  /*a5d0*/  IMAD.IADD R5, R7, 0x1, R5 ;  /* 0x0000000107057824 */ /* 0x000fe200078e0205 */
[----:B------:R-:W-:-:S04]  /*a5e0*/  I2FP.F32.U32 R7, R3 ;  /* 0x0000000300077245 */ /* 0x000fc80000201000 */
[-C--:B0-----:R-:W-:Y:S01]  /*a5f0*/  SHF.R.U64 R10, R6, R22.reuse, R5 ;  /* 0x00000016060a7219 */ /* 0x081fe20000001205 */
[----:B--2---:R-:W-:Y:S01]  /*a600*/  IMAD.MOV R6, RZ, RZ, -R11 ;  /* 0x000000ffff067224 */ /* 0x004fe200078e0a0b */
[----:B------:R-:W0:Y:S01]  /*a610*/  LDC R9, c[0x0][0x658] ;  /* 0x00019600ff097b82 */ /* 0x000e220000000800 */
[----:B-1----:R-:W-:Y:S01]  /*a620*/  ISETP.NE.U32.AND P0, PT, R24, RZ, PT ;  /* 0x000000ff1800720c */ /* 0x002fe20003f05070 */
[----:B------:R-:W-:Y:S01]  /*a630*/  FMUL R7, R7, UR4 ;  /* 0x0000000407077c20 */ /* 0x000fe20008400000 */
[----:B------:R-:W-:Y:S02]  /*a640*/  SHF.R.U32.HI R5, RZ, R22, R5 ;  /* 0x00000016ff057219 */ /* 0x000fe40000011605 */
[----:B------:R-:W-:-:S03]  /*a650*/  ISETP.NE.AND.EX P0, PT, R25, RZ, PT, P0 ;  /* 0x000000ff1900720c */ /* 0x000fc60003f05300 */
[----:B------:R-:W1:Y:S01]  /*a660*/  LDC R20, c[0x0][0x148] ;  /* 0x00005200ff147b82 */ /* 0x000e620000000800 */
[----:B---3--:R-:W-:Y:S02]  /*a670*/  IMAD R23, R13, R6, R4 ;  /* 0x000000060d177224 */ /* 0x008fe400078e0204 */
[----:B------:R-:W-:-:S05]  /*a680*/  IMAD.MOV.U32 R6, RZ, RZ, 0x1 ;  /* 0x00000001ff067424 */ /* 0x000fca00078e00ff */
[----:B------:R-:W2:Y:S01]  /*a690*/  LDC R21, c[0x0][0x600] ;  /* 0x00018000ff157b82 */ /* 0x000ea20000000800 */
[-CC-:B----4-:R-:W-:Y:S02]  /*a6a0*/  SHF.R.U64 R13, R10, R14.reuse, R5.reuse ;  /* 0x0000000e0a0d7219 */ /* 0x190fe40000001205 */
[----:B------:R-:W-:Y:S02]  /*a6b0*/  SHF.R.U32.HI R4, RZ, R14, R5 ;  /* 0x0000000eff047219 */ /* 0x000fe40000011605 */
[----:B------:R3:W4:Y:S03]  /*a6c0*/  F2I.U32.TRUNC.NTZ R14, R7 ;  /* 0x00000007000e7305 */ /* 0x000726000020f000 */
[----:B------:R-:W1:Y:S01]  /*a6d0*/  LDC R26, c[0x0][0x648] ;  /* 0x00019200ff1a7b82 */ /* 0x000e620000000800 */
[-C--:B0-----:R-:W-:Y:S02]  /*a6e0*/  SHF.R.U64 R15, R13, R9.reuse, R4 ;  /* 0x000000090d0f7219 */ /* 0x081fe40000001204 */
[----:B------:R-:W-:-:S02]  /*a6f0*/  SHF.L.U32 R8, R8, R9, RZ ;  /* 0x0000000908087219 */ /* 0x000fc400000006ff */
[-C--:B------:R-:W-:Y:S01]  /*a700*/  SHF.R.U32.HI R5, RZ, R9.reuse, R4 ;  /* 0x00000009ff057219 */ /* 0x080fe20000011604 */
[----:B------:R-:W-:Y:S01]  /*a710*/  IMAD.MOV.U32 R4, RZ, RZ, R15 ;  /* 0x000000ffff047224 */ /* 0x000fe200078e000f */
[----:B------:R-:W-:Y:S01]  /*a720*/  SHF.L.U32 R22, R6, R9, RZ ;  /* 0x0000000906167219 */ /* 0x000fe200000006ff */
[----:B------:R-:W0:Y:S01]  /*a730*/  LDC R27, c[0x0][0x638] ;  /* 0x00018e00ff1b7b82 */ /* 0x000e220000000800 */
[----:B------:R-:W-:-:S07]  /*a740*/  LOP3.LUT R28, RZ, R8, RZ, 0x33, !PT ;  /* 0x00000008ff1c7212 */ /* 0x000fce00078e33ff */
        /* <DEDUP_REMOVED lines=12> */
.L_x_289:
[----:B------:R-:W-:Y:S01]  /*a810*/  ISETP.NE.AND P0, PT, R2, 0x1, PT ;  /* 0x000000010200780c */ /* 0x000fe20003f05270 */
[----:B--2---:R-:W-:Y:S01]  /*a820*/  VIADD R7, R21, 0xffffffff ;  /* 0xffffffff15077836 */ /* 0x004fe20000000000 */
[----:B-1----:R-:W-:Y:S01]  /*a830*/  SHF.R.U64 R5, R4, R26, R5 ;  /* 0x0000001a04057219 */ /* 0x002fe20000001205 */
[----:B------:R-:W-:Y:S01]  /*a840*/  IMAD.MOV R14, RZ, RZ, -R14 ;  /* 0x000000ffff0e7224 */ /* 0x000fe200078e0a0e */
[----:B------:R-:W-:Y:S01]  /*a850*/  LOP3.LUT R4, R13, R28, RZ, 0xc0, !PT ;  /* 0x0000001c0d047212 */ /* 0x000fe200078ec0ff */
[----:B------:R-:W-:Y:S01]  /*a860*/  IMAD.MOV.U32 R8, RZ, RZ, R12 ;  /* 0x000000ffff087224 */ /* 0x000fe200078e000c */
[----:B------:R-:W-:Y:S01]  /*a870*/  LOP3.LUT R10, R10, R7, RZ, 0xc0, !PT ;  /* 0x000000070a0a7212 */ /* 0x000fe200078ec0ff */
[----:B------:R-:W-:Y:S02]  /*a880*/  IMAD.MOV R6, RZ, RZ, -R5 ;  /* 0x000000ffff067224 */ /* 0x000fe400078e0a05 */
[----:B------:R-:W-:-:S04]  /*a890*/  IMAD R4, R22, R5, R4 ;  /* 0x0000000516047224 */ /* 0x000fc800078e0204 */
[----:B------:R-:W-:Y:S02]  /*a8a0*/  @P0 IMAD R23, R20, R14, R3 ;  /* 0x0000000e14170224 */ /* 0x000fe400078e0203 */
[----:B0-----:R-:W-:Y:S02]  /*a8b0*/  IMAD R3, R6, R27, R15 ;  /* 0x0000001b06037224 */ /* 0x001fe400078e020f */
[----:B------:R-:W-:Y:S02]  /*a8c0*/  IMAD R7, R4, R29, R23 ;  /* 0x0000001d04077224 */ /* 0x000fe400078e0217 */
[----:B------:R-:W-:Y:S02]  /*a8d0*/  IMAD R4, R3, R21, R10 ;  /* 0x0000001503047224 */ /* 0x000fe400078e020a */
[----:B------:R-:W-:-:S03]  /*a8e0*/  IMAD.MOV.U32 R6, RZ, RZ, 0x1 ;  /* 0x00000001ff067424 */ /* 0x000fc600078e00ff */
[----:B------:R-:W-:Y:S02]  /*a8f0*/  SEL R9, R4, R7, !P0 ;  /* 0x0000000704097207 */ /* 0x000fe40004000000 */
[----:B------:R-:W-:-:S07]  /*a900*/  SEL R7, R7, R4, !P0 ;  /* 0x0000000407077207 */ /* 0x000fce0004000000 */
.L_x_287:
[----:B------:R-:W-:-:S08]  /*a910*/  NOP ;  /* 0x0000000000007918 */ /* 0x000fd00000000000 */
[----:B------:R-:W0:-:S00]  /*a920*/  USETMAXREG.DEALLOC.CTAPOOL 0x28 ;  /* 0x00000028000079c8 */ /* 0x000e0000080e0500 */
[----:B0-----:R-:W-:-:S13]  /*a930*/  ISETP.NE.AND P0, PT, R0, RZ, PT ;  /* 0x000000ff0000720c */ /* 0x001fda0003f05270 */
[----:B------:R-:W-:Y:S05]  /*a940*/  @P0 EXIT ;  /* 0x000000000000094d */ /* 0x000fea0003800000 */
[----:B------:R-:W-:Y:S01]  /*a950*/  LOP3.LUT P0, RZ, R6, 0xff, RZ, 0xc0, !PT ;  /* 0x000000ff06ff7812 */ /* 0x000fe2000780c0ff */
[----:B------:R-:W-:Y:S02]  /*a960*/  IMAD.MOV.U32 R3, RZ, RZ, 0x1 ;  /* 0x00000001ff037424 */ /* 0x000fe400078e00ff */
[----:B------:R-:W-:-:S10]  /*a970*/  IMAD.MOV.U32 R0, RZ, RZ, RZ ;  /* 0x000000ffff007224 */ /* 0x000fd400078e00ff */
[----:B------:R-:W-:Y:S05]  /*a980*/  @!P0 BRA `(.L_x_290) ;  /* 0x0000000c009c8947 */ /* 0x000fea0003800000 */
[----:B------:R-:W0:Y:S01]  /*a990*/  LDC R0, c[0x0][0x28c] ;  /* 0x0000a300ff007b82 */ /* 0x000e220000000800 */
[----:B------:R-:W-:Y:S01]  /*a9a0*/  ULDC UR5, c[0x0][0x658] ;  /* 0x0001960000057ab9 */ /* 0x000fe20000000800 */
[----:B------:R-:W-:Y:S01]  /*a9b0*/  UMOV UR7, 0xffffffff ;  /* 0xffffffff00077882 */ /* 0x000fe20000000000 */
[----:B------:R-:W-:Y:S01]  /*a9c0*/  ULDC UR6, c[0x0][0xc] ;  /* 0x0000030000067ab9 */ /* 0x000fe20000000800 */
[----:B------:R-:W-:Y:S01]  /*a9d0*/  USHF.L.U32 UR9, UR7, UR5, URZ ;  /* 0x0000000507097299 */ /* 0x000fe2000800063f */
[C---:B------:R-:W-:Y:S01]  /*a9e0*/  LOP3.LUT P2, RZ, R18.reuse, 0x7f, RZ, 0xc0, !PT ;  /* 0x0000007f12ff7812 */ /* 0x040fe2000784c0ff */
[----:B------:R-:W-:Y:S01]  /*a9f0*/  UMOV UR8, 0x1 ;  /* 0x0000000100087882 */ /* 0x000fe20000000000 */
[----:B------:R-:W-:Y:S01]  /*aa00*/  ULDC UR7, c[0x0][0x10] ;  /* 0x0000040000077ab9 */ /* 0x000fe20000000800 */
[----:B------:R-:W-:Y:S01]  /*aa10*/  LOP3.LUT P0, RZ, R18, 0x1f, RZ, 0xc0, !PT ;  /* 0x0000001f12ff7812 */ /* 0x000fe2000780c0ff */
[----:B------:R-:W-:Y:S01]  /*aa20*/  UIMAD.WIDE.U32 UR6, UR6, UR7, URZ ;  /* 0x00000007060672a5 */ /* 0x000fe2000f8e003f */
[----:B------:R-:W-:Y:S01]  /*aa30*/  BSSY B0, `(.L_x_290) ;  /* 0x00000dc000007945 */ /* 0x000fe20003800000 */
[----:B------:R-:W-:Y:S01]  /*aa40*/  USHF.L.U32 UR5, UR8, UR5, URZ ;  /* 0x0000000508057299 */ /* 0x000fe2000800063f */
[----:B------:R-:W-:Y:S01]  /*aa50*/  IMAD.MOV.U32 R11, RZ, RZ, 0x1 ;  /* 0x00000001ff0b7424 */ /* 0x000fe200078e00ff */
[----:B------:R-:W-:Y:S01]  /*aa60*/  LOP3.LUT R18, R19, 0x2, RZ, 0xfc, !PT ;  /* 0x0000000213127812 */ /* 0x000fe200078efcff */
[----:B------:R-:W-:Y:S01]  /*aa70*/  ULDC UR8, c[0x0][0x14] ;  /* 0x0000050000087ab9 */ /* 0x000fe20000000800 */
[----:B------:R-:W-:Y:S01]  /*aa80*/  PLOP3.LUT P0, PT, P0, P2, PT, 0x8a, 0x0 ;  /* 0x000000000000781c */ /* 0x000fe20000705172 */
[----:B------:R-:W-:-:S02]  /*aa90*/  UIMAD.WIDE.U32 UR26, UR6, UR8, URZ ;  /* 0x00000008061a72a5 */ /* 0x000fc4000f8e003f */
[----:B------:R-:W-:Y:S01]  /*aaa0*/  UIMAD UR18, UR7, UR8, URZ ;  /* 0x00000008071272a4 */ /* 0x000fe2000f8e023f */
[----:B------:R-:W-:Y:S01]  /*aab0*/  ULDC UR4, c[0x0][0x600] ;  /* 0x0001800000047ab9 */ /* 0x000fe20000000800 */
[----:B------:R-:W-:Y:S02]  /*aac0*/  ULOP3.LUT UR21, URZ, UR9, URZ, 0x33, !UPT ;  /* 0x000000093f157292 */ /* 0x000fe4000f8e333f */
[----:B------:R-:W-:Y:S01]  /*aad0*/  UIADD3 UR4, UR4, -0x1, URZ ;  /* 0xffffffff04047890 */ /* 0x000fe2000fffe03f */
[----:B0-----:R-:W-:Y:S01]  /*aae0*/  VIADD R0, R0, 0x7f ;  /* 0x0000007f00007836 */ /* 0x001fe20000000000 */
[----:B------:R-:W-:Y:S01]  /*aaf0*/  UIADD3 UR18, UR27, UR18, URZ ;  /* 0x000000121b127290 */ /* 0x000fe2000fffe03f */
[----:B------:R-:W-:-:S03]  /*ab00*/  ULDC.64 UR30, c[0x0][0x198] ;  /* 0x00006600001e7ab9 */ /* 0x000fc60000000a00 */
[----:B------:R-:W-:-:S04]  /*ab10*/  SHF.R.S32.HI R3, RZ, 0x1f, R0 ;  /* 0x0000001fff037819 */ /* 0x000fc80000011400 */
[----:B------:R-:W-:Y:S01]  /*ab20*/  LEA.HI R3, R3, R0, RZ, 0x7 ;  /* 0x0000000003037211 */ /* 0x000fe200078f38ff */
[----:B------:R-:W-:-:S03]  /*ab30*/  IMAD.MOV.U32 R0, RZ, RZ, RZ ;  /* 0x000000ffff007224 */ /* 0x000fc600078e00ff */
[----:B------:R-:W-:Y:S01]  /*ab40*/  SHF.R.S32.HI R13, RZ, 0x7, R3 ;  /* 0x00000007ff0d7819 */ /* 0x000fe20000011403 */
[----:B------:R-:W-:-:S04]  /*ab50*/  IMAD.MOV.U32 R3, RZ, RZ, 0x1 ;  /* 0x00000001ff037424 */ /* 0x000fc800078e00ff */
[----:B------:R-:W-:-:S07]  /*ab60*/  VIADD R10, R13, 0x1 ;  /* 0x000000010d0a7836 */ /* 0x000fce0000000000 */
.L_x_302:
[----:B------:R-:W-:-:S03]  /*ab70*/  UMOV UR6, 0xffffffff ;  /* 0xffffffff00067882 */ /* 0x000fc60000000000 */
[----:B------:R-:W-:Y:S05]  /*ab80*/  BRA.DIV UR6, `(.L_x_291) ;  /* 0x0000000e06c07947 */ /* 0x000fea000b800000 */
[----:B------:R-:W-:-:S13]  /*ab90*/  ELECT P6, URZ, PT ;  /* 0x00000000003f782f */ /* 0x000fda00038c0000 */
.L_x_311:
[----:B------:R-:W-:Y:S04]  /*aba0*/  BSSY B1, `(.L_x_292) ;  /* 0x0000052000017945 */ /* 0x000fe80003800000 */
[----:B------:R-:W-:Y:S05]  /*abb0*/  @!P6 BRA `(.L_x_293) ;  /* 0x000000040040e947 */ /* 0x000fea0003800000 */
[----:B------:R-:W0:Y:S02]  /*abc0*/  LDC R4, c[0x0][0x28c] ;  /* 0x0000a300ff047b82 */ /* 0x000e240000000800 */
[----:B0-----:R-:W-:-:S13]  /*abd0*/  ISETP.GE.AND P1, PT, R4, 0x1, PT ;  /* 0x000000010400780c */ /* 0x001fda0003f26270 */
[----:B------:R-:W-:Y:S05]  /*abe0*/  @!P1 BRA `(.L_x_293) ;  /* 0x0000000400349947 */ /* 0x000fea0003800000 */
[----:B------:R-:W-:Y:S02]  /*abf0*/  IMAD.SHL.U32 R14, R7, 0x80, RZ ;  /* 0x00000080070e7824 */ /* 0x000fe400078e00ff */
[----:B------:R-:W-:Y:S02]  /*ac00*/  IMAD.SHL.U32 R15, R9, 0x100, RZ ;  /* 0x00000100090f7824 */ /* 0x000fe400078e00ff */
[----:B------:R-:W-:Y:S02]  /*ac10*/  IMAD.MOV.U32 R20, RZ, RZ, RZ ;  /* 0x000000ffff147224 */ /* 0x000fe400078e00ff */
[----:B------:R-:W-:Y:S02]  /*ac20*/  IMAD.MOV.U32 R4, RZ, RZ, R10 ;  /* 0x000000ffff047224 */ /* 0x000fe400078e000a */
[----:B------:R-:W-:Y:S02]  /*ac30*/  IMAD.MOV.U32 R5, RZ, RZ, R3 ;  /* 0x000000ffff057224 */ /* 0x000fe400078e0003 */
[----:B------:R-:W-:-:S02]  /*ac40*/  IMAD.MOV.U32 R6, RZ, RZ, R0 ;  /* 0x000000ffff067224 */ /* 0x000fc400078e0000 */
[----:B------:R-:W-:Y:S02]  /*ac50*/  VIADD R22, R14, 0x40 ;  /* 0x000000400e167836 */ /* 0x000fe40000000000 */
[C---:B------:R-:W-:Y:S02]  /*ac60*/  VIADD R23, R15.reuse, 0x40 ;  /* 0x000000400f177836 */ /* 0x040fe40000000000 */
[C---:B------:R-:W-:Y:S02]  /*ac70*/  VIADD R24, R15.reuse, 0x80 ;  /* 0x000000800f187836 */ /* 0x040fe40000000000 */
[----:B------:R-:W-:-:S07]  /*ac80*/  VIADD R25, R15, 0xc0 ;  /* 0x000000c00f197836 */ /* 0x000fce0000000000 */
.L_x_297:
[----:B------:R-:W0:Y:S01]  /*ac90*/  S2R R12, SR_CgaCtaId ;  /* 0x00000000000c7919 */ /* 0x000e220000008800 */
[----:B------:R-:W-:Y:S01]  /*aca0*/  MOV R7, 0x400 ;  /* 0x0000040000077802 */ /* 0x000fe20000000f00 */
[----:B------:R-:W1:Y:S03]  /*acb0*/  @!P2 LDC R9, c[0x0][0x500] ;  /* 0x00014000ff09ab82 */ /* 0x000e660000000800 */
[----:B0-----:R-:W-:Y:S02]  /*acc0*/  LEA R21, R12, R7, 0x18 ;  /* 0x000000070c157211 */ /* 0x001fe400078ec0ff */
[----:B------:R-:W-:-:S03]  /*acd0*/  SHF.L.U32 R7, R5, 0x1f, RZ ;  /* 0x0000001f05077819 */ /* 0x000fc600000006ff */
[----:B------:R-:W-:-:S04]  /*ace0*/  IMAD R12, R6, 0x8, R21 ;  /* 0x00000008060c7824 */ /* 0x000fc800078e0215 */
[----:B------:R-:W0:Y:S02]  /*acf0*/  SYNCS.PHASECHK.TRANS64.TRYWAIT P1, [R12+URZ+0x10], R7 ;  /* 0x000010070c0075a7 */ /* 0x000e24000802017f */
[----:B01----:R-:W-:Y:S05]  /*ad00*/  @!P1 BRA `(.L_x_294) ;  /* 0x0000000c00809947 */ /* 0x003fea0003800000 */
.L_x_312:
[----:B0-----:R-:W-:Y:S01]  /*ad10*/  PRMT R7, R18, 0x9910, RZ ;  /* 0x0000991012077816 */ /* 0x001fe200000000ff */
[----:B------:R0:W-:Y:S03]  /*ad20*/  @!P2 SYNCS.ARRIVE.TRANS64 RZ, [R12+URZ], R9 ;  /* 0x000000090cffa9a7 */ /* 0x0001e6000800003f */
[----:B------:R-:W-:-:S13]  /*ad30*/  ISETP.NE.AND P1, PT, R7, 0x2, PT ;  /* 0x000000020700780c */ /* 0x000fda0003f25270 */
[----:B0-----:R-:W-:Y:S05]  /*ad40*/  @P1 BRA `(.L_x_295) ;  /* 0x0000000000041947 */ /* 0x001fea0003800000 */
[----:B------:R-:W-:Y:S01]  /*ad50*/  BPT.TRAP 0x1 ;  /* 0x000000040000795c */ /* 0x000fe20000300000 */
.L_x_295:
[----:B------:R-:W-:Y:S05]  /*ad60*/  @P0 BRA `(.L_x_296) ;  /* 0x0000000000040947 */ /* 0x000fea0003800000 */
[----:B------:R-:W-:Y:S01]  /*ad70*/  BPT.TRAP 0x1 ;  /* 0x000000040000795c */ /* 0x000fe20000300000 */
.L_x_296:
[----:B------:R-:W-:Y:S01]  /*ad80*/  R2UR UR13, R21 ;  /* 0x00000000150d72ca */ /* 0x000fe200000e0000 */
[C---:B------:R-:W-:Y:S01]  /*ad90*/  IMAD R21, R6.reuse, 0x8000, R21 ;  /* 0x0000800006157824 */ /* 0x040fe200078e0215 */
[----:B------:R-:W-:Y:S01]  /*ada0*/  R2UR UR23, R6 ;  /* 0x00000000061772ca */ /* 0x000fe200000e0000 */
[----:B------:R-:W-:Y:S01]  /*adb0*/  UIADD3 UR6, UP0, UR30, 0xf0, URZ ;  /* 0x000000f01e067890 */ /* 0x000fe2000ff1e03f */
[----:B------:R-:W-:Y:S01]  /*adc0*/  R2UR UR9, R12 ;  /* 0x000000000c0972ca */ /* 0x000fe200000e0000 */
[----:B------:R-:W-:Y:S01]  /*add0*/  UIADD3 UR14, UP1, UR30, 0x1f0, URZ ;  /* 0x000001f01e0e7890 */ /* 0x000fe2000ff3e03f */
[----:B------:R-:W-:Y:S01]  /*ade0*/  R2UR UR8, R21 ;  /* 0x00000000150872ca */ /* 0x000fe200000e0000 */
[----:B------:R-:W-:Y:S01]  /*adf0*/  UIADD3.X UR7, URZ, UR31, URZ, UP0, !UPT ;  /* 0x0000001f3f077290 */ /* 0x000fe200087fe43f */
[----:B------:R-:W-:Y:S01]  /*ae00*/  R2UR UR10, R14 ;  /* 0x000000000e0a72ca */ /* 0x000fe200000e0000 */
[----:B------:R-:W-:Y:S01]  /*ae10*/  UMOV UR16, 0x0 ;  /* 0x0000000000107882 */ /* 0x000fe20000000000 */
[----:B------:R-:W-:Y:S01]  /*ae20*/  R2UR UR11, R20 ;  /* 0x00000000140b72ca */ /* 0x000fe200000e0000 */
[----:B------:R-:W-:Y:S01]  /*ae30*/  UMOV UR17, 0x10000000 ;  /* 0x1000000000117882 */ /* 0x000fe20000000000 */
[----:B------:R-:W-:Y:S01]  /*ae40*/  R2UR UR12, R8 ;  /* 0x00000000080c72ca */ /* 0x000fe200000e0000 */
[----:B------:R-:W-:Y:S01]  /*ae50*/  UIADD3 UR13, UR13, 0x10100, URZ ;  /* 0x000101000d0d7890 */ /* 0x000fe2000fffe03f */
[----:B------:R-:W-:Y:S01]  /*ae60*/  R2UR UR22, R22 ;  /* 0x00000000161672ca */ /* 0x000fe200000e0000 */
[----:B------:R-:W-:Y:S01]  /*ae70*/  UIADD3.X UR15, URZ, UR31, URZ, UP1, !UPT ;  /* 0x0000001f3f0f7290 */ /* 0x000fe20008ffe43f */
[----:B------:R-:W-:Y:S01]  /*ae80*/  R2UR UR24, R15 ;  /* 0x000000000f1872ca */ /* 0x000fe200000e0000 */
[----:B------:R-:W-:Y:S01]  /*ae90*/  ULEA UR13, UR23, UR13, 0x10 ;  /* 0x0000000d170d7291 */ /* 0x000fe2000f8e803f */
[----:B------:R-:W-:Y:S01]  /*aea0*/  R2UR UR25, R23 ;  /* 0x00000000171972ca */ /* 0x000fe200000e0000 */
[----:B------:R-:W-:Y:S01]  /*aeb0*/  UIADD3 UR19, UR8, 0x100, URZ ;  /* 0x0000010008137890 */ /* 0x000fe2000fffe03f */
[----:B------:R-:W-:Y:S01]  /*aec0*/  R2UR UR28, R24 ;  /* 0x00000000181c72ca */ /* 0x000fe200000e0000 */
[----:B------:R-:W-:Y:S01]  /*aed0*/  UIADD3 UR20, UR8, 0x4100, URZ ;  /* 0x0000410008147890 */ /* 0x000fe2000fffe03f */
[----:B------:R-:W-:-:S02]  /*aee0*/  VIADD R4, R4, 0xffffffff ;  /* 0xffffffff04047836 */ /* 0x000fc40000000000 */
[----:B------:R-:W-:Y:S02]  /*aef0*/  VIADD R6, R6, 0x1 ;  /* 0x0000000106067836 */ /* 0x000fe40000000000 */
[----:B------:R-:W-:Y:S01]  /*af00*/  UMOV UR8, UR19 ;  /* 0x0000001300087c82 */ /* 0x000fe20008000000 */
[----:B------:R-:W-:Y:S01]  /*af10*/  UIADD3 UR19, UR13, 0x4000, URZ ;  /* 0x000040000d137890 */ /* 0x000fe2000fffe03f */
[----:B------:R0:W-:Y:S01]  /*af20*/  UTMALDG.3D [UR8], [UR6], desc[UR16] ;  /* 0x00001008060075b4 */ /* 0x0001e20008011000 */
[----:B------:R-:W-:Y:S01]  /*af30*/  ISETP.GT.AND P3, PT, R4, 0x1, PT ;  /* 0x000000010400780c */ /* 0x000fe20003f64270 */
[----:B------:R-:W-:Y:S01]  /*af40*/  VIADD R20, R20, 0x80 ;  /* 0x0000008014147836 */ /* 0x000fe20000000000 */
[----:B------:R-:W-:-:S04]  /*af50*/  ISETP.NE.AND P1, PT, R6, 0x2, PT ;  /* 0x000000020600780c */ /* 0x000fc80003f25270 */
[----:B------:R-:W-:Y:S02]  /*af60*/  SEL R12, RZ, 0x1, P1 ;  /* 0x00000001ff0c7807 */ /* 0x000fe40000800000 */
[----:B------:R-:W-:Y:S02]  /*af70*/  SEL R6, R6, RZ, P1 ;  /* 0x000000ff06067207 */ /* 0x000fe40000800000 */
[----:B------:R-:W-:Y:S01]  /*af80*/  LOP3.LUT R5, R5, R12, RZ, 0x3c, !PT ;  /* 0x0000000c05057212 */ /* 0x000fe200078e3cff */
[----:B0-----:R-:W-:Y:S01]  /*af90*/  UMOV UR10, UR22 ;  /* 0x00000016000a7c82 */ /* 0x001fe20008000000 */
[----:B------:R-:W-:Y:S01]  /*afa0*/  R2UR UR22, R25 ;  /* 0x00000000191672ca */ /* 0x000fe200000e0000 */
[----:B------:R-:W-:Y:S01]  /*afb0*/  UMOV UR8, UR20 ;  /* 0x0000001400087c82 */ /* 0x000fe20008000000 */
[----:B------:R-:W-:Y:S01]  /*afc0*/  UIADD3 UR20, UR13, 0x8000, URZ ;  /* 0x000080000d147890 */ /* 0x000fe2000fffe03f */
[----:B------:R0:W-:Y:S02]  /*afd0*/  UTMALDG.3D [UR8], [UR6], desc[UR16] ;  /* 0x00001008060075b4 */ /* 0x0001e40008011000 */
[----:B0-----:R-:W-:Y:S01]  /*afe0*/  UMOV UR8, UR13 ;  /* 0x0000000d00087c82 */ /* 0x001fe20008000000 */
[----:B------:R-:W-:Y:S01]  /*aff0*/  UMOV UR10, UR24 ;  /* 0x00000018000a7c82 */ /* 0x000fe20008000000 */
[----:B------:R-:W-:Y:S01]  /*b000*/  UIADD3 UR13, UR13, 0xc000, URZ ;  /* 0x0000c0000d0d7890 */ /* 0x000fe2000fffe03f */
[----:B------:R0:W-:Y:S02]  /*b010*/  UTMALDG.3D [UR8], [UR14], desc[UR16] ;  /* 0x000010080e0075b4 */ /* 0x0001e40008011000 */
[----:B0-----:R-:W-:Y:S01]  /*b020*/  UMOV UR8, UR19 ;  /* 0x0000001300087c82 */ /* 0x001fe20008000000 */
[----:B------:R-:W-:-:S02]  /*b030*/  UMOV UR10, UR25 ;  /* 0x00000019000a7c82 */ /* 0x000fc40008000000 */
[----:B------:R0:W-:Y:S02]  /*b040*/  UTMALDG.3D [UR8], [UR14], desc[UR16] ;  /* 0x000010080e0075b4 */ /* 0x0001e40008011000 */
[----:B0-----:R-:W-:Y:S01]  /*b050*/  UMOV UR8, UR20 ;  /* 0x0000001400087c82 */ /* 0x001fe20008000000 */
[----:B------:R-:W-:Y:S02]  /*b060*/  UMOV UR10, UR28 ;  /* 0x0000001c000a7c82 */ /* 0x000fe40008000000 */
[----:B------:R0:W-:Y:S02]  /*b070*/  UTMALDG.3D [UR8], [UR14], desc[UR16] ;  /* 0x000010080e0075b4 */ /* 0x0001e40008011000 */
[----:B0-----:R-:W-:Y:S01]  /*b080*/  UMOV UR8, UR13 ;  /* 0x0000000d00087c82 */ /* 0x001fe20008000000 */
[----:B------:R-:W-:Y:S02]  /*b090*/  UMOV UR10, UR22 ;  /* 0x00000016000a7c82 */ /* 0x000fe40008000000 */
[----:B------:R0:W-:Y:S02]  /*b0a0*/  UTMALDG.3D [UR8], [UR14], desc[UR16] ;  /* 0x000010080e0075b4 */ /* 0x0001e40008011000 */
[----:B0-----:R-:W-:Y:S05]  /*b0b0*/  @P3 BRA `(.L_x_297) ;  /* 0xfffffff800f43947 */ /* 0x001fea000383ffff */
.L_x_293:
[----:B------:R-:W-:Y:S05]  /*b0c0*/  BSYNC B1 ;  /* 0x0000000000017941 */ /* 0x000fea0003800000 */
.L_x_292:
[----:B------:R-:W-:Y:S01]  /*b0d0*/  LOP3.LUT P3, RZ, R11, 0xff, RZ, 0xc0, !PT ;  /* 0x000000ff0bff7812 */ /* 0x000fe2000786c0ff */
[----:B------:R-:W-:Y:S01]  /*b0e0*/  IMAD.IADD R0, R13, 0x1, R0 ;  /* 0x000000010d007824 */ /* 0x000fe200078e0200 */
[----:B------:R-:W-:Y:S01]  /*b0f0*/  IADD3 R16, P4, R16, UR26, RZ ;  /* 0x0000001a10107c10 */ /* 0x000fe2000ff9e0ff */
[----:B------:R-:W-:Y:S01]  /*b100*/  ULDC.64 UR6, c[0x0][0x650] ;  /* 0x0001940000067ab9 */ /* 0x000fe20000000a00 */
[----:B------:R-:W-:Y:S01]  /*b110*/  BSSY B1, `(.L_x_298) ;  /* 0x000006b000017945 */ /* 0x000fe20003800000 */
[----:B------:R-:W-:Y:S01]  /*b120*/  IMAD.MOV.U32 R7, RZ, RZ, -0x1 ;  /* 0xffffffffff077424 */ /* 0x000fe200078e00ff */
[----:B------:R-:W-:Y:S01]  /*b130*/  SHF.R.U32.HI R4, RZ, 0x1, R0 ;  /* 0x00000001ff047819 */ /* 0x000fe20000011600 */
[----:B------:R-:W-:Y:S01]  /*b140*/  IMAD.MOV.U32 R9, RZ, RZ, -0x1 ;  /* 0xffffffffff097424 */ /* 0x000fe200078e00ff */
[----:B------:R-:W-:Y:S01]  /*b150*/  ISETP.GT.U32.AND P1, PT, R0, 0x1, PT ;  /* 0x000000010000780c */ /* 0x000fe20003f24070 */
[----:B------:R-:W-:Y:S01]  /*b160*/  IMAD.MOV.U32 R8, RZ, RZ, -0x1 ;  /* 0xffffffffff087424 */ /* 0x000fe200078e00ff */
[----:B------:R-:W-:-:S02]  /*b170*/  LOP3.LUT R4, R4, 0x1, RZ, 0xc0, !PT ;  /* 0x0000000104047812 */ /* 0x000fc400078ec0ff */
[----:B------:R-:W-:Y:S01]  /*b180*/  ISETP.LT.U32.AND P1, PT, R13, 0x2, P1 ;  /* 0x000000020d00780c */ /* 0x000fe20000f21070 */
[----:B------:R-:W0:Y:S01]  /*b190*/  @P3 S2R R6, SR_CgaCtaId ;  /* 0x0000000000063919 */ /* 0x000e220000008800 */
[----:B------:R-:W-:Y:S02]  /*b1a0*/  @P3 MOV R5, 0x400 ;  /* 0x0000040000053802 */ /* 0x000fe40000000f00 */
[----:B------:R-:W-:Y:S02]  /*b1b0*/  IADD3.X R17, R17, UR18, RZ, P4, !PT ;  /* 0x0000001211117c10 */ /* 0x000fe4000a7fe4ff */
[----:B------:R-:W-:Y:S02]  /*b1c0*/  ISETP.GE.U32.AND P4, PT, R16, UR6, PT ;  /* 0x0000000610007c0c */ /* 0x000fe4000bf86070 */
[----:B------:R-:W-:Y:S02]  /*b1d0*/  LOP3.LUT R0, R0, 0x1, RZ, 0xc0, !PT ;  /* 0x0000000100007812 */ /* 0x000fe400078ec0ff */
[----:B------:R-:W-:-:S02]  /*b1e0*/  PRMT R11, RZ, 0x7610, R11 ;  /* 0x00007610ff0b7816 */ /* 0x000fc4000000000b */
[----:B0-----:R-:W-:-:S04]  /*b1f0*/  @P3 LEA R5, R6, R5, 0x18 ;  /* 0x0000000506053211 */ /* 0x001fc800078ec0ff */
[----:B------:R0:W-:Y:S01]  /*b200*/  @P3 SYNCS.ARRIVE.TRANS64.A1T0 RZ, [R5+URZ+0x38], RZ ;  /* 0x000038ff05ff39a7 */ /* 0x0001e2000810003f */
[----:B------:R-:W-:Y:S02]  /*b210*/  ISETP.NE.U32.AND P3, PT, R4, 0x1, PT ;  /* 0x000000010400780c */ /* 0x000fe40003f65070 */
[----:B------:R-:W-:Y:S02]  /*b220*/  SEL R4, RZ, 0x1, !P1 ;  /* 0x00000001ff047807 */ /* 0x000fe40004800000 */
[----:B------:R-:W-:Y:S02]  /*b230*/  ISETP.GE.U32.AND.EX P1, PT, R17, UR7, PT, P4 ;  /* 0x0000000711007c0c */ /* 0x000fe4000bf26140 */
[----:B------:R-:W-:-:S04]  /*b240*/  ISETP.GT.U32.AND P3, PT, R13, 0x1, !P3 ;  /* 0x000000010d00780c */ /* 0x000fc80005f64070 */
[----:B0-----:R-:W-:-:S04]  /*b250*/  SEL R5, RZ, 0x1, !P3 ;  /* 0x00000001ff057807 */ /* 0x001fc80005800000 */
[--C-:B------:R-:W-:Y:S02]  /*b260*/  LOP3.LUT R3, R5, R3, R4.reuse, 0x96, !PT ;  /* 0x0000000305037212 */ /* 0x100fe400078e9604 */
[----:B------:R-:W-:Y:S01]  /*b270*/  PRMT R4, RZ, 0x7610, R4 ;  /* 0x00007610ff047816 */ /* 0x000fe20000000004 */
[----:B------:R-:W-:Y:S06]  /*b280*/  @P1 BRA `(.L_x_299) ;  /* 0x00000004004c1947 */ /* 0x000fec0003800000 */
[----:B------:R-:W-:Y:S01]  /*b290*/  ULDC.64 UR6, c[0x0][0x628] ;  /* 0x00018a0000067ab9 */ /* 0x000fe20000000a00 */
[----:B------:R-:W0:Y:S01]  /*b2a0*/  S2R R14, SR_CTAID.X ;  /* 0x00000000000e7919 */ /* 0x000e220000002500 */
[----:B------:R-:W-:Y:S01]  /*b2b0*/  ISETP.NE.U32.AND P1, PT, RZ, UR6, PT ;  /* 0x00000006ff007c0c */ /* 0x000fe2000bf25070 */
[----:B------:R-:W-:Y:S01]  /*b2c0*/  ULDC UR9, c[0x0][0x630] ;  /* 0x00018c0000097ab9 */ /* 0x000fe20000000800 */
[----:B------:R-:W-:Y:S01]  /*b2d0*/  IMAD.MOV.U32 R4, RZ, RZ, R16 ;  /* 0x000000ffff047224 */ /* 0x000fe200078e0010 */
[----:B------:R-:W1:Y:S01]  /*b2e0*/  S2R R12, SR_CTAID.Y ;  /* 0x00000000000c7919 */ /* 0x000e620000002600 */
[----:B------:R-:W-:Y:S01]  /*b2f0*/  ISETP.NE.AND.EX P1, PT, RZ, UR7, PT, P1 ;  /* 0x00000007ff007c0c */ /* 0x000fe2000bf25310 */
[----:B------:R-:W-:-:S12]  /*b300*/  IMAD.MOV.U32 R5, RZ, RZ, R17 ;  /* 0x000000ffff057224 */ /* 0x000fd800078e0011 */
[----:B------:R-:W-:Y:S05]  /*b310*/  @!P1 BRA `(.L_x_300) ;  /* 0x0000000000289947 */ /* 0x000fea0003800000 */
[----:B------:R-:W-:Y:S02]  /*b320*/  ULDC UR8, c[0x0][0x634] ;  /* 0x00018d0000087ab9 */ /* 0x000fe40000000800 */
[----:B------:R-:W-:-:S05]  /*b330*/  IADD3 R9, P1, R16, UR8, RZ ;  /* 0x0000000810097c10 */ /* 0x000fca000ff3e0ff */
[----:B------:R-:W-:-:S04]  /*b340*/  IMAD.X R15, RZ, RZ, R17, P1 ;  /* 0x000000ffff0f7224 */ /* 0x000fc800008e0611 */
[----:B------:R-:W-:-:S04]  /*b350*/  IMAD.WIDE.U32 R6, R15, UR6, RZ ;  /* 0x000000060f067c25 */ /* 0x000fc8000f8e00ff */
[----:B------:R-:W-:-:S04]  /*b360*/  IMAD.WIDE.U32 R6, P1, R9, UR7, R6 ;  /* 0x0000000709067c25 */ /* 0x000fc8000f820006 */
[----:B------:R-:W-:-:S04]  /*b370*/  IMAD.WIDE.U32 R8, R9, UR6, RZ ;  /* 0x0000000609087c25 */ /* 0x000fc8000f8e00ff */
[----:B------:R-:W-:Y:S01]  /*b380*/  IMAD.X R5, RZ, RZ, RZ, P1 ;  /* 0x000000ffff057224 */ /* 0x000fe200008e06ff */
[----:B------:R-:W-:Y:S01]  /*b390*/  IADD3 RZ, P1, R9, R6, RZ ;  /* 0x0000000609ff7210 */ /* 0x000fe20007f3e0ff */
[----:B------:R-:W-:-:S04]  /*b3a0*/  IMAD.MOV.U32 R4, RZ, RZ, R7 ;  /* 0x000000ffff047224 */ /* 0x000fc800078e0007 */
[----:B------:R-:W-:-:S08]  /*b3b0*/  IMAD.WIDE.U32.X R4, R15, UR7, R4, P1 ;  /* 0x000000070f047c25 */ /* 0x000fd000088e0404 */
.L_x_300:
[--C-:B------:R-:W-:Y:S01]  /*b3c0*/  SHF.R.U64 R8, R4, UR9, R5.reuse ;  /* 0x0000000904087c19 */ /* 0x100fe20008001205 */
[----:B------:R-:W-:Y:S01]  /*b3d0*/  ULDC.64 UR6, c[0x0][0x620] ;  /* 0x0001880000067ab9 */ /* 0x000fe20000000a00 */
[----:B------:R-:W-:Y:S01]  /*b3e0*/  SHF.R.U32.HI R4, RZ, UR9, R5 ;  /* 0x00000009ff047c19 */ /* 0x000fe20008011605 */
[----:B------:R-:W2:Y:S01]  /*b3f0*/  LDC R25, c[0x0][0x144] ;  /* 0x00005100ff197b82 */ /* 0x000ea20000000800 */
[----:B------:R-:W-:Y:S01]  /*b400*/  IADD3 R7, P1, RZ, -R8, RZ ;  /* 0x80000008ff077210 */ /* 0x000fe20007f3e0ff */
[----:B------:R-:W-:Y:S01]  /*b410*/  ULDC.64 UR10, c[0x0][0x640] ;  /* 0x00019000000a7ab9 */ /* 0x000fe20000000a00 */
[----:B0-----:R-:W-:Y:S01]  /*b420*/  I2FP.F32.U32 R9, R14 ;  /* 0x0000000e00097245 */ /* 0x001fe20000201000 */
[----:B------:R-:W-:Y:S02]  /*b430*/  ULDC UR8, c[0x0][0x608] ;  /* 0x0001820000087ab9 */ /* 0x000fe40000000800 */
[----:B------:R-:W-:Y:S01]  /*b440*/  IMAD.X R4, RZ, RZ, ~R4, P1 ;  /* 0x000000ffff047224 */ /* 0x000fe200008e0e04 */
[----:B------:R-:W-:Y:S01]  /*b450*/  ISETP.NE.U32.AND P1, PT, RZ, UR10, PT ;  /* 0x0000000aff007c0c */ /* 0x000fe2000bf25070 */
[----:B------:R-:W0:Y:S02]  /*b460*/  LDC R21, c[0x0][0x148] ;  /* 0x00005200ff157b82 */ /* 0x000e240000000800 */
[----:B------:R-:W-:Y:S01]  /*b470*/  IMAD R6, R4, UR6, RZ ;  /* 0x0000000604067c24 */ /* 0x000fe2000f8e02ff */
[----:B------:R-:W-:Y:S01]  /*b480*/  ISETP.NE.AND.EX P1, PT, RZ, UR11, PT, P1 ;  /* 0x0000000bff007c0c */ /* 0x000fe2000bf25310 */
[----:B------:R-:W-:Y:S01]  /*b490*/  IMAD.WIDE.U32 R4, R7, UR6, R16 ;  /* 0x0000000607047c25 */ /* 0x000fe2000f8e0010 */
[----:B------:R-:W-:-:S03]  /*b4a0*/  ULDC UR6, c[0x0][0x150] ;  /* 0x0000540000067ab9 */ /* 0x000fc60000000800 */
[----:B------:R-:W-:Y:S02]  /*b4b0*/  IMAD R7, R7, UR7, R6 ;  /* 0x0000000707077c24 */ /* 0x000fe4000f8e0206 */
[----:B------:R-:W-:Y:S01]  /*b4c0*/  FMUL R6, R9, UR6 ;  /* 0x0000000609067c20 */ /* 0x000fe20008400000 */
[----:B------:R-:W-:Y:S01]  /*b4d0*/  ULDC UR6, c[0x0][0x618] ;  /* 0x0001860000067ab9 */ /* 0x000fe20000000800 */
[----:B------:R-:W-:Y:S01]  /*b4e0*/  ULDC UR7, c[0x0][0x154] ;  /* 0x0000550000077ab9 */ /* 0x000fe20000000800 */
[----:B------:R-:W-:-:S03]  /*b4f0*/  IMAD.IADD R5, R5, 0x1, R7 ;  /* 0x0000000105057824 */ /* 0x000fc600078e0207 */
[----:B------:R-:W3:Y:S02]  /*b500*/  F2I.U32.TRUNC.NTZ R6, R6 ;  /* 0x0000000600067305 */ /* 0x000ee4000020f000 */
[----:B------:R-:W-:Y:S02]  /*b510*/  SHF.R.U64 R9, R4, UR6, R5 ;  /* 0x0000000604097c19 */ /* 0x000fe40008001205 */
[----:B-1----:R-:W-:-:S05]  /*b520*/  I2FP.F32.U32 R4, R12 ;  /* 0x0000000c00047245 */ /* 0x002fca0000201000 */
[----:B------:R-:W-:Y:S01]  /*b530*/  FMUL R22, R4, UR7 ;  /* 0x0000000704167c20 */ /* 0x000fe20008400000 */
[----:B------:R-:W-:Y:S01]  /*b540*/  SHF.R.U32.HI R4, RZ, UR6, R5 ;  /* 0x00000006ff047c19 */ /* 0x000fe20008011605 */
[----:B------:R-:W-:-:S03]  /*b550*/  ULDC UR6, c[0x0][0x658] ;  /* 0x0001960000067ab9 */ /* 0x000fc60000000800 */
[--C-:B------:R-:W-:Y:S01]  /*b560*/  SHF.R.U64 R20, R9, UR8, R4.reuse ;  /* 0x0000000809147c19 */ /* 0x100fe20008001204 */
[----:B------:R-:W1:Y:S01]  /*b570*/  F2I.U32.TRUNC.NTZ R22, R22 ;  /* 0x0000001600167305 */ /* 0x000e62000020f000 */
[----:B------:R-:W-:Y:S01]  /*b580*/  SHF.R.U32.HI R5, RZ, UR8, R4 ;  /* 0x00000008ff057c19 */ /* 0x000fe20008011604 */
[----:B---3--:R-:W-:-:S03]  /*b590*/  IMAD.MOV R6, RZ, RZ, -R6 ;  /* 0x000000ffff067224 */ /* 0x008fc600078e0a06 */
[--C-:B------:R-:W-:Y:S01]  /*b5a0*/  SHF.R.U64 R15, R20, UR6, R5.reuse ;  /* 0x00000006140f7c19 */ /* 0x100fe20008001205 */
[----:B--2---:R-:W-:Y:S01]  /*b5b0*/  IMAD R14, R25, R6, R14 ;  /* 0x00000006190e7224 */ /* 0x004fe200078e020e */
[----:B------:R-:W-:-:S03]  /*b5c0*/  SHF.R.U32.HI R23, RZ, UR6, R5 ;  /* 0x00000006ff177c19 */ /* 0x000fc60008011605 */
[----:B------:R-:W-:Y:S02]  /*b5d0*/  IMAD.MOV.U32 R4, RZ, RZ, R15 ;  /* 0x000000ffff047224 */ /* 0x000fe400078e000f */
[----:B------:R-:W-:Y:S01]  /*b5e0*/  IMAD.MOV.U32 R5, RZ, RZ, R23 ;  /* 0x000000ffff057224 */ /* 0x000fe200078e0017 */
[----:B-1----:R-:W-:Y:S06]  /*b5f0*/  @!P1 BRA `(.L_x_301) ;  /* 0x0000000000289947 */ /* 0x002fec0003800000 */
[----:B------:R-:W-:Y:S02]  /*b600*/  ULDC UR6, c[0x0][0x64c] ;  /* 0x0001930000067ab9 */ /* 0x000fe40000000800 */
[----:B------:R-:W-:-:S05]  /*b610*/  IADD3 R5, P1, R15, UR6, RZ ;  /* 0x000000060f057c10 */ /* 0x000fca000ff3e0ff */
[----:B------:R-:W-:-:S04]  /*b620*/  IMAD.X R23, RZ, RZ, R23, P1 ;  /* 0x000000ffff177224 */ /* 0x000fc800008e0617 */
[----:B------:R-:W-:-:S04]  /*b630*/  IMAD.WIDE.U32 R6, R23, UR10, RZ ;  /* 0x0000000a17067c25 */ /* 0x000fc8000f8e00ff */
[----:B------:R-:W-:-:S04]  /*b640*/  IMAD.WIDE.U32 R6, P1, R5, UR11, R6 ;  /* 0x0000000b05067c25 */ /* 0x000fc8000f820006 */
[----:B------:R-:W-:-:S04]  /*b650*/  IMAD.WIDE.U32 R4, R5, UR10, RZ ;  /* 0x0000000a05047c25 */ /* 0x000fc8000f8e00ff */
[----:B------:R-:W-:Y:S01]  /*b660*/  IMAD.MOV.U32 R4, RZ, RZ, R7 ;  /* 0x000000ffff047224 */ /* 0x000fe200078e0007 */
[----:B------:R-:W-:Y:S01]  /*b670*/  IADD3 RZ, P3, R5, R6, RZ ;  /* 0x0000000605ff7210 */ /* 0x000fe20007f7e0ff */
[----:B------:R-:W-:-:S04]  /*b680*/  IMAD.X R5, RZ, RZ, RZ, P1 ;  /* 0x000000ffff057224 */ /* 0x000fc800008e06ff */
[----:B------:R-:W-:-:S08]  /*b690*/  IMAD.WIDE.U32.X R4, R23, UR11, R4, P3 ;  /* 0x0000000b17047c25 */ /* 0x000fd000098e0404 */
.L_x_301:
[----:B------:R-:W-:Y:S01]  /*b6a0*/  ISETP.NE.AND P1, PT, R2, 0x1, PT ;  /* 0x000000010200780c */ /* 0x000fe20003f25270 */
[----:B------:R-:W-:Y:S01]  /*b6b0*/  ULDC UR6, c[0x0][0x648] ;  /* 0x0001920000067ab9 */ /* 0x000fe20000000800 */
[----:B------:R-:W-:Y:S01]  /*b6c0*/  LOP3.LUT R20, R20, UR21, RZ, 0xc0, !PT ;  /* 0x0000001514147c12 */ /* 0x000fe2000f8ec0ff */
[----:B------:R-:W-:Y:S01]  /*b6d0*/  IMAD.MOV R22, RZ, RZ, -R22 ;  /* 0x000000ffff167224 */ /* 0x000fe200078e0a16 */
[----:B------:R-:W-:Y:S01]  /*b6e0*/  SHF.R.U64 R5, R4, UR6, R5 ;  /* 0x0000000604057c19 */ /* 0x000fe20008001205 */
[----:B------:R-:W-:Y:S01]  /*b6f0*/  ULDC UR6, c[0x0][0x638] ;  /* 0x00018e0000067ab9 */ /* 0x000fe20000000800 */
[----:B------:R-:W-:Y:S01]  /*b700*/  LOP3.LUT R6, R9, UR4, RZ, 0xc0, !PT ;  /* 0x0000000409067c12 */ /* 0x000fe2000f8ec0ff */
[----:B------:R-:W-:Y:S02]  /*b710*/  ULDC UR7, c[0x0][0x610] ;  /* 0x0001840000077ab9 */ /* 0x000fe40000000800 */
[----:B------:R-:W-:Y:S02]  /*b720*/  IMAD.MOV R4, RZ, RZ, -R5 ;  /* 0x000000ffff047224 */ /* 0x000fe400078e0a05 */
[----:B------:R-:W-:-:S02]  /*b730*/  IMAD R5, R5, UR5, R20 ;  /* 0x0000000505057c24 */ /* 0x000fc4000f8e0214 */
[----:B0-----:R-:W-:Y:S02]  /*b740*/  @P1 IMAD R14, R21, R22, R12 ;  /* 0x00000016150e1224 */ /* 0x001fe400078e020c */
[----:B------:R-:W-:Y:S01]  /*b750*/  IMAD R15, R4, UR6, R15 ;  /* 0x00000006040f7c24 */ /* 0x000fe2000f8e020f */
[----:B------:R-:W-:Y:S01]  /*b760*/  ULDC UR6, c[0x0][0x600] ;  /* 0x0001800000067ab9 */ /* 0x000fe20000000800 */
[----:B------:R-:W-:Y:S02]  /*b770*/  IMAD R14, R5, UR7, R14 ;  /* 0x00000007050e7c24 */ /* 0x000fe4000f8e020e */
[----:B------:R-:W-:Y:S02]  /*b780*/  IMAD R15, R15, UR6, R6 ;  /* 0x000000060f0f7c24 */ /* 0x000fe4000f8e0206 */
[----:B------:R-:W-:-:S03]  /*b790*/  IMAD.MOV.U32 R4, RZ, RZ, 0x1 ;  /* 0x00000001ff047424 */ /* 0x000fc600078e00ff */
[----:B------:R-:W-:Y:S02]  /*b7a0*/  SEL R9, R15, R14, !P1 ;  /* 0x0000000e0f097207 */ /* 0x000fe40004800000 */
[----:B------:R-:W-:-:S07]  /*b7b0*/  SEL R7, R14, R15, !P1 ;  /* 0x0000000f0e077207 */ /* 0x000fce0004800000 */
.L_x_299:
[----:B------:R-:W-:Y:S05]  /*b7c0*/  BSYNC B1 ;  /* 0x0000000000017941 */ /* 0x000fea0003800000 */
.L_x_298:
[----:B------:R-:W-:-:S13]  /*b7d0*/  LOP3.LUT P1, RZ, R4, 0xff, RZ, 0xc0, !PT ;  /* 0x000000ff04ff7812 */ /* 0x000fda000782c0ff */
[----:B------:R-:W-:Y:S05]  /*b7e0*/  @P1 BRA `(.L_x_302) ;  /* 0xfffffff000e01947 */ /* 0x000fea000383ffff */
[----:B------:R-:W-:Y:S05]  /*b7f0*/  BSYNC B0 ;  /* 0x0000000000007941 */ /* 0x000fea0003800000 */
.L_x_290:
[----:B------:R-:W-:-:S03]  /*b800*/  UMOV UR6, 0xffffffff ;  /* 0xffffffff00067882 */ /* 0x000fc60000000000 */
[----:B------:R-:W-:Y:S05]  /*b810*/  BRA.DIV UR6, `(.L_x_303) ;  /* 0x0000000206d07947 */ /* 0x000fea000b800000 */
[----:B------:R-:W-:-:S13]  /*b820*/  ELECT P6, URZ, PT ;  /* 0x00000000003f782f */ /* 0x000fda00038c0000 */
.L_x_315:
[----:B------:R-:W-:Y:S04]  /*b830*/  BSSY B0, `(.L_x_304) ;  /* 0x0000019000007945 */ /* 0x000fe80003800000 */
[----:B------:R-:W-:Y:S05]  /*b840*/  @!P6 BRA `(.L_x_305) ;  /* 0x00000000005ce947 */ /* 0x000fea0003800000 */
[----:B------:R-:W-:-:S04]  /*b850*/  LOP3.LUT R19, R19, 0x2, RZ, 0xfc, !PT ;  /* 0x0000000213137812 */ /* 0x000fc800078efcff */
[----:B------:R-:W-:-:S13]  /*b860*/  ISETP.NE.AND P0, PT, R19, 0x3, PT ;  /* 0x000000031300780c */ /* 0x000fda0003f05270 */
[----:B------:R-:W-:Y:S05]  /*b870*/  @!P0 BRA `(.L_x_306) ;  /* 0x0000000000048947 */ /* 0x000fea0003800000 */
[----:B------:R-:W-:Y:S01]  /*b880*/  BPT.TRAP 0x1 ;  /* 0x000000040000795c */ /* 0x000fe20000300000 */
.L_x_306:
[----:B------:R-:W0:Y:S01]  /*b890*/  S2R R5, SR_CgaCtaId ;  /* 0x0000000000057919 */ /* 0x000e220000008800 */
[----:B------:R-:W-:Y:S02]  /*b8a0*/  MOV R2, 0x400 ;  /* 0x0000040000027802 */ /* 0x000fe40000000f00 */
[----:B------:R-:W-:Y:S02]  /*b8b0*/  SHF.L.U32 R4, R3, 0x1f, RZ ;  /* 0x0000001f03047819 */ /* 0x000fe400000006ff */
[----:B0-----:R-:W-:-:S05]  /*b8c0*/  LEA R5, R5, R2, 0x18 ;  /* 0x0000000205057211 */ /* 0x001fca00078ec0ff */
[----:B------:R-:W-:-:S04]  /*b8d0*/  VIADD R5, R5, 0x10 ;  /* 0x0000001005057836 */ /* 0x000fc80000000000 */
[C---:B------:R-:W-:Y:S02]  /*b8e0*/  IMAD R7, R0.reuse, 0x8, R5 ;  /* 0x0000000800077824 */ /* 0x040fe400078e0205 */
[----:B------:R-:W-:Y:S02]  /*b8f0*/  VIADD R0, R0, 0x1 ;  /* 0x0000000100007836 */ /* 0x000fe40000000000 */
[----:B------:R-:W0:Y:S03]  /*b900*/  SYNCS.PHASECHK.TRANS64.TRYWAIT P0, [R7+URZ], R4 ;  /* 0x00000004070075a7 */ /* 0x000e26000800017f */
[----:B------:R-:W-:-:S04]  /*b910*/  ISETP.NE.AND P1, PT, R0, 0x2, PT ;  /* 0x000000020000780c */ /* 0x000fc80003f25270 */
[----:B------:R-:W-:Y:S02]  /*b920*/  SEL R2, RZ, 0x1, P1 ;  /* 0x00000001ff027807 */ /* 0x000fe40000800000 */
[----:B------:R-:W-:Y:S02]  /*b930*/  SEL R0, R0, RZ, P1 ;  /* 0x000000ff00007207 */ /* 0x000fe40000800000 */
[----:B------:R-:W-:Y:S01]  /*b940*/  LOP3.LUT R2, R3, R2, RZ, 0x3c, !PT ;  /* 0x0000000203027212 */ /* 0x000fe200078e3cff */
[----:B0-----:R-:W-:Y:S06]  /*b950*/  @!P0 BRA `(.L_x_307) ;  /* 0x0000000000a08947 */ /* 0x001fec0003800000 */
.L_x_316:
[----:B------:R-:W-:Y:S01]  /*b960*/  IMAD R5, R0, 0x8, R5 ;  /* 0x0000000800057824 */ /* 0x000fe200078e0205 */
[----:B------:R-:W-:-:S07]  /*b970*/  SHF.L.U32 R0, R2, 0x1f, RZ ;  /* 0x0000001f02007819 */ /* 0x000fce00000006ff */
.L_x_308:
[----:B-1----:R1:W2:Y:S02]  /*b980*/  SYNCS.PHASECHK.TRANS64.TRYWAIT P0, [R5+URZ], R0 ;  /* 0x00000000050075a7 */ /* 0x0022a4000800017f */
[----:B--2---:R-:W-:Y:S05]  /*b990*/  @!P0 NANOSLEEP.SYNCS 0x989680 ;  /* 0x009896800000895d */ /* 0x004fea0003900000 */
[----:B------:R-:W2:Y:S02]  /*b9a0*/  @!P0 SYNCS.PHASECHK.TRANS64 P0, [R5+URZ], R0 ;  /* 0x00000000050085a7 */ /* 0x000ea4000800007f */
[----:B--2---:R-:W-:Y:S05]  /*b9b0*/  @!P0 BRA `(.L_x_308) ;  /* 0xfffffffc00f08947 */ /* 0x004fea000383ffff */
.L_x_305:
[----:B------:R-:W-:Y:S05]  /*b9c0*/  BSYNC B0 ;  /* 0x0000000000007941 */ /* 0x000fea0003800000 */
.L_x_304:
[----:B------:R-:W-:Y:S05]  /*b9d0*/  EXIT ;  /* 0x000000000000794d */ /* 0x000fea0003800000 */
.L_x_17:
[----:B---3--:R3:W4:Y:S02]  /*b9e0*/  SYNCS.PHASECHK.TRANS64.TRYWAIT P1, [R3+URZ], R0 ;  /* 0x00000000030075a7 */ /* 0x008724000802017f */
[----:B----4-:R-:W-:Y:S05]  /*b9f0*/  @!P1 NANOSLEEP.SYNCS 0x989680 ;  /* 0x009896800000995d */ /* 0x010fea0003900000 */
[----:B------:R-:W4:Y:S02]  /*ba00*/  @!P1 SYNCS.PHASECHK.TRANS64 P1, [R3+URZ], R0 ;  /* 0x00000000030095a7 */ /* 0x000f24000802007f */
[----:B----4-:R-:W-:Y:S05]  /*ba10*/  @!P1 BRA `(.L_x_17) ;  /* 0xfffffffc00f09947 */ /* 0x010fea000383ffff */
[----:B------:R-:W-:Y:S05]  /*ba20*/  BRA `(.L_x_16) ;  /* 0xffffff5400e87947 */ /* 0x000fea000383ffff */
.L_x_22:
[----:B-1----:R-:W-:-:S04]  /*ba30*/  IMAD.U32 R4, RZ, RZ, UR8 ;  /* 0x00000008ff047e24 */ /* 0x002fc8000f8e00ff */
[----:B------:R1:W2:Y:S03]  /*ba40*/  SYNCS.PHASECHK.TRANS64.TRYWAIT P1, [R4+URZ], R3 ;  /* 0x00000003040075a7 */ /* 0x0002a6000802017f */
[----:B--2---:R-:W-:Y:S05]  /*ba50*/  @!P1 NANOSLEEP.SYNCS 0x989680 ;  /* 0x009896800000995d */ /* 0x004fea0003900000 */
[----:B------:R-:W2:Y:S02]  /*ba60*/  @!P1 SYNCS.PHASECHK.TRANS64 P1, [R4+URZ], R3 ;  /* 0x00000003040095a7 */ /* 0x000ea4000802007f */
[----:B--2---:R-:W-:Y:S05]  /*ba70*/  @!P1 BRA `(.L_x_22) ;  /* 0xfffffffc00ec9947 */ /* 0x004fea000383ffff */
[----:B------:R-:W-:Y:S05]  /*ba80*/  BRA `(.L_x_21) ;  /* 0xffffff5c00507947 */ /* 0x000fea000383ffff */
.L_x_291:
[----:B------:R-:W-:Y:S01]  /*ba90*/  BSSY B1, `(.L_x_309) ;  /* 0x0000006000017945 */ /* 0x000fe20003800000 */
[----:B------:R-:W-:-:S07]  /*baa0*/  IMAD.MOV.U32 R15, RZ, RZ, -0x1 ;  /* 0xffffffffff0f7424 */ /* 0x000fce00078e00ff */
[----:B------:R-:W-:Y:S05]  /*bab0*/  WARPSYNC.COLLECTIVE R15, `(.L_x_310) ;  /* 0x000000000f0c7348 */ /* 0x000fea0003c00000 */
[----:B------:R-:W-:Y:S02]  /*bac0*/  ELECT P6, UR62, PT ;  /* 0x00000000003e782f */ /* 0x000fe400038c0000 */
[----:B------:R-:W-:Y:S01]  /*bad0*/  MOV R14, UR62 ;  /* 0x0000003e000e7c02 */ /* 0x000fe20008000f00 */
[----:B------:R-:W-:Y:S10]  /*bae0*/  ENDCOLLECTIVE ;  /* 0x000000000000791b */ /* 0x000ff40003800000 */
.L_x_310:
[----:B------:R-:W-:Y:S05]  /*baf0*/  BSYNC B1 ;  /* 0x0000000000017941 */ /* 0x000fea0003800000 */
.L_x_309:
[----:B------:R-:W-:Y:S05]  /*bb00*/  BRA `(.L_x_311) ;  /* 0xfffffff000247947 */ /* 0x000fea000383ffff */
.L_x_294:
[----:B0-----:R0:W1:Y:S02]  /*bb10*/  SYNCS.PHASECHK.TRANS64.TRYWAIT P1, [R12+URZ+0x10], R7 ;  /* 0x000010070c0075a7 */ /* 0x001064000802017f */
[----:B-1----:R-:W-:Y:S05]  /*bb20*/  @!P1 NANOSLEEP.SYNCS 0x989680 ;  /* 0x009896800000995d */ /* 0x002fea0003900000 */
[----:B------:R-:W1:Y:S02]  /*bb30*/  @!P1 SYNCS.PHASECHK.TRANS64 P1, [R12+URZ+0x10], R7 ;  /* 0x000010070c0095a7 */ /* 0x000e64000802007f */
[----:B-1----:R-:W-:Y:S05]  /*bb40*/  @!P1 BRA `(.L_x_294) ;  /* 0xfffffffc00f09947 */ /* 0x002fea000383ffff */
[----:B------:R-:W-:Y:S05]  /*bb50*/  BRA `(.L_x_312) ;  /* 0xfffffff0006c7947 */ /* 0x000fea000383ffff */
.L_x_303:
[----:B------:R-:W-:Y:S01]  /*bb60*/  BSSY B0, `(.L_x_313) ;  /* 0x0000006000007945 */ /* 0x000fe20003800000 */
[----:B------:R-:W-:-:S07]  /*bb70*/  IMAD.MOV.U32 R15, RZ, RZ, -0x1 ;  /* 0xffffffffff0f7424 */ /* 0x000fce00078e00ff */
[----:B------:R-:W-:Y:S05]  /*bb80*/  WARPSYNC.COLLECTIVE R15, `(.L_x_314) ;  /* 0x000000000f0c7348 */ /* 0x000fea0003c00000 */
[----:B------:R-:W-:Y:S02]  /*bb90*/  ELECT P6, UR62, PT ;  /* 0x00000000003e782f */ /* 0x000fe400038c0000 */
[----:B------:R-:W-:Y:S01]  /*bba0*/  MOV R14, UR62 ;  /* 0x0000003e000e7c02 */ /* 0x000fe20008000f00 */
[----:B------:R-:W-:Y:S10]  /*bbb0*/  ENDCOLLECTIVE ;  /* 0x000000000000791b */ /* 0x000ff40003800000 */
.L_x_314:
[----:B------:R-:W-:Y:S05]  /*bbc0*/  BSYNC B0 ;  /* 0x0000000000007941 */ /* 0x000fea0003800000 */
.L_x_313:
[----:B------:R-:W-:Y:S05]  /*bbd0*/  BRA `(.L_x_315) ;  /* 0xfffffffc00147947 */ /* 0x000fea000383ffff */
.L_x_307:
[----:B0-----:R0:W1:Y:S02]  /*bbe0*/  SYNCS.PHASECHK.TRANS64.TRYWAIT P0, [R7+URZ], R4 ;  /* 0x00000004070075a7 */ /* 0x001064000800017f */
[----:B-1----:R-:W-:Y:S05]  /*bbf0*/  @!P0 NANOSLEEP.SYNCS 0x989680 ;  /* 0x009896800000895d */ /* 0x002fea0003900000 */
[----:B------:R-:W1:Y:S02]  /*bc00*/  @!P0 SYNCS.PHASECHK.TRANS64 P0, [R7+URZ], R4 ;  /* 0x00000004070085a7 */ /* 0x000e64000800007f */
[----:B-1----:R-:W-:Y:S05]  /*bc10*/  @!P0 BRA `(.L_x_307) ;  /* 0xfffffffc00f08947 */ /* 0x002fea000383ffff */
[----:B------:R-:W-:Y:S05]  /*bc20*/  BRA `(.L_x_316) ;  /* 0xfffffffc004c7947 */ /* 0x000fea000383ffff */
.L_x_317:
[----:B------:R-:W-:-:S00]  /*bc30*/  BRA `(.L_x_317) ;  /* 0xfffffffc00fc7947 */ /* 0x000fc0000383ffff */
[----:B------:R-:W-:-:S00]  /*bc40*/  NOP ;  /* 0x0000000000007918 */ /* 0x000fc00000000000 */
        /* <DEDUP_REMOVED lines=11> */
.L_x_318:


//--------------------- .nv.global.init           --------------------------
	.section	.nv.global.init,"aw",@progbits
.nv.global.init:
	.type		$str$22,@object
	.size		$str$22,($str$23 - $str$22)
$str$22:
        /*0000*/ 	.byte	0x6b, 0x5f, 0x74, 0x69, 0x6c, 0x65, 0x5f, 0x63, 0x6f, 0x75, 0x6e, 0x74, 0x20, 0x3e, 0x3d, 0x20
        /*0010*/ 	.byte	0x31, 0x00
	.type		$str$23,@object
	.size		$str$23,(__unnamed_1 - $str$23)
$str$23:
        /*0012*/ 	.byte	0x2f, 0x74, 0x6d, 0x70, 0x2f, 0x63, 0x75, 0x74, 0x6c, 0x61, 0x73, 0x73, 0x5f, 0x73, 0x77, 0x65
        /*0022*/ 	.byte	0x65, 0x70, 0x5f, 0x73, 0x72, 0x63, 0x2f, 0x69, 0x6e, 0x63, 0x6c, 0x75, 0x64, 0x65, 0x2f, 0x63
        /*0032*/ 	.byte	0x75, 0x74, 0x6c, 0x61, 0x73, 0x73, 0x2f, 0x67, 0x65, 0x6d, 0x6d, 0x2f, 0x63, 0x6f, 0x6c, 0x6c
        /*0042*/ 	.byte	0x65, 0x63, 0x74, 0x69, 0x76, 0x65, 0x2f, 0x73, 0x6d, 0x39, 0x30, 0x5f, 0x6d, 0x6d, 0x61, 0x5f
        /*0052*/ 	.byte	0x74, 0x6d, 0x61, 0x5f, 0x67, 0x6d, 0x6d, 0x61, 0x5f, 0x73, 0x73, 0x5f, 0x77, 0x61, 0x72, 0x70
        /*0062*/ 	.byte	0x73, 0x70, 0x65, 0x63, 0x69, 0x61, 0x6c, 0x69, 0x7a, 0x65, 0x64, 0x2e, 0x68, 0x70, 0x70, 0x00
	.type		__unnamed_1,@object
	.size		__unnamed_1,(.L_0 - __unnamed_1)
__unnamed_1:
        /*0072*/ 	.byte	0x76, 0x6f, 0x69, 0x64, 0x20, 0x63, 0x75, 0x74, 0x6c, 0x61, 0x73, 0x73, 0x3a, 0x3a, 0x67, 0x65
        /* <DEDUP_REMOVED lines=179> */
        /*0bb2*/ 	.byte	0x75, 0x74, 0x65, 0x3a, 0x3a, 0x69, 0x64, 0x65, 0x6e, 0x74, 0x69, 0x74, 0x79, 0x5d, 0x00
.L_0:


//--------------------- .nv.shared._ZN7cutlass13device_kernelINS_4gemm6kernel13GemmUniversalIN4cute5tupleIJiiiiEEENS1_10collective13CollectiveMmaINS1_34MainloopSm90TmaGmmaWarpSpecializedILi2ENS5_IJNS4_1CILi1EEESB_SB_EEENS1_35KernelTmaWarpSpecializedCooperativeEEENS5_IJNSA_ILi128EEENSA_ILi256EEESF_EEENS_6half_tENS5_IJSB_llEEESI_SJ_NS4_8TiledMMAINS4_8MMA_AtomIJNS4_4SM904GMMA26MMA_64x256x16_F32F16F16_SSILNSN_5MajorE1ELSP_1ELNSN_7ScaleInE1ELSQ_1EEEEEENS4_6LayoutINS5_IJNSA_ILi2EEESB_SB_EEENS5_IJSB_NSA_ILi0EEESW_EEEEENS5_IJNS4_10UnderscoreESZ_SZ_EEEEENS4_13SM90_TMA_LOADENS4_14ComposedLayoutINS4_7SwizzleILi3ELi4ELi3EEENS4_18smem_ptr_flag_bitsILi16EEENST_INS5_IJNSA_ILi64EEENSA_ILi8EEEEEENS5_IJSB_S18_EEEEEEEvNS4_8identityES12_S1D_vS1E_EENS_8epilogue10collective6detail29Sm90TmaWarpSpecializedAdapterINS1H_15DefaultEpilogueISI_NS5_IJlSB_lEEES1L_NS1G_6thread17LinearCombinationISI_Li1EffLNS1M_9ScaleType4KindE0ELNS_15FloatRoundStyleE2ESI_EENS1_15EpilogueDefaultEEEEEvvEEEEvNT_6ParamsE --------------------------
	.section	.nv.shared._ZN7cutlass13device_kernelINS_4gemm6kernel13GemmUniversalIN4cute5tupleIJiiiiEEENS1_10collective13CollectiveMmaINS1_34MainloopSm90TmaGmmaWarpSpecializedILi2ENS5_IJNS4_1CILi1EEESB_SB_EEENS1_35KernelTmaWarpSpecializedCooperativeEEENS5_IJNSA_ILi128EEENSA_ILi256EEESF_EEENS_6half_tENS5_IJSB_llEEESI_SJ_NS4_8TiledMMAINS4_8MMA_AtomIJNS4_4SM904GMMA26MMA_64x256x16_F32F16F16_SSILNSN_5MajorE1ELSP_1ELNSN_7ScaleInE1ELSQ_1EEEEEENS4_6LayoutINS5_IJNSA_ILi2EEESB_SB_EEENS5_IJSB_NSA_ILi0EEESW_EEEEENS5_IJNS4_10UnderscoreESZ_SZ_EEEEENS4_13SM90_TMA_LOADENS4_14ComposedLayoutINS4_7SwizzleILi3ELi4ELi3EEENS4_18smem_ptr_flag_bitsILi16EEENST_INS5_IJNSA_ILi64EEENSA_ILi8EEEEEENS5_IJSB_S18_EEEEEEEvNS4_8identityES12_S1D_vS1E_EENS_8epilogue10collective6detail29Sm90TmaWarpSpecializedAdapterINS1H_15DefaultEpilogueISI_NS5_IJlSB_lEEES1L_NS1G_6thread17LinearCombinationISI_Li1EffLNS1M_9ScaleType4KindE0ELNS_15FloatRoundStyleE2ESI_EENS1_15EpilogueDefaultEEEEEvvEEEEvNT_6ParamsE,"aw",@nobits
	.sectionflags	@""
	.align	16
	.zero		1024


//--------------------- .nv.shared.reserved.0     --------------------------
	.section	.nv.shared.reserved.0,"aw",@nobits
	.weak		__nv_reservedSMEM_offset_0_alias
	.size		__nv_reservedSMEM_offset_0_alias, 0, 0
	.other		__nv_reservedSMEM_offset_0_alias,@"STO_CUDA_RESERVED_SHARED STV_DEFAULT"
__nv_reservedSMEM_offset_0_alias:
	.zero		0


//--------------------- .nv.global                --------------------------
	.section	.nv.global,"aw",@nobits
.nv.global:
	.type		_ZN40_INTERNAL_90a2d9c2_4_k_cu_c0e78588_240894cute1_E,@object
	.size		_ZN40_INTERNAL_90a2d9c2_4_k_cu_c0e78588_240894cute1_E,(_ZN40_INTERNAL_90a2d9c2_4_k_cu_c0e78588_240894cuda3std3__45__cpo6cbeginE - _ZN40_INTERNAL_90a2d9c2_4_k_cu_c0e78588_240894cute1_E)
_ZN40_INTERNAL_90a2d9c2_4_k_cu_c0e78588_240894cute1_E:
	.zero		1
	.type		_ZN40_INTERNAL_90a2d9c2_4_k_cu_c0e78588_240894cuda3std3__45__cpo6cbeginE,@object
	.size		_ZN40_INTERNAL_90a2d9c2_4_k_cu_c0e78588_240894cuda3std3__45__cpo6cbeginE,(_ZN40_INTERNAL_90a2d9c2_4_k_cu_c0e78588_240894cuda3std3__48in_placeE - _ZN40_INTERNAL_90a2d9c2_4_k_cu_c0e78588_240894cuda3std3__45__cpo6cbeginE)
_ZN40_INTERNAL_90a2d9c2_4_k_cu_c0e78588_240894cuda3std3__45__cpo6cbeginE:
	.zero		1
	.type		_ZN40_INTERNAL_90a2d9c2_4_k_cu_c0e78588_240894cuda3std3__48in_placeE,@object
	.size		_ZN40_INTERNAL_90a2d9c2_4_k_cu_c0e78588_240894cuda3std3__48in_placeE,(_ZN40_INTERNAL_90a2d9c2_4_k_cu_c0e78588_240894cuda3std6ranges3__45__cpo9iter_moveE - _ZN40_INTERNAL_90a2d9c2_4_k_cu_c0e78588_240894cuda3std3__48in_placeE)
_ZN40_INTERNAL_90a2d9c2_4_k_cu_c0e78588_240894cuda3std3__48in_placeE:
	.zero		1
	.type		_ZN40_INTERNAL_90a2d9c2_4_k_cu_c0e78588_240894cuda3std6ranges3__45__cpo9iter_moveE,@object
	.size		_ZN40_INTERNAL_90a2d9c2_4_k_cu_c0e78588_240894cuda3std6ranges3__45__cpo9iter_moveE,(_ZN40_INTERNAL_90a2d9c2_4_k_cu_c0e78588_240894cuda3std3__45__cpo5beginE - _ZN40_INTERNAL_90a2d9c2_4_k_cu_c0e78588_240894cuda3std6ranges3__45__cpo9iter_moveE)
_ZN40_INTERNAL_90a2d9c2_4_k_cu_c0e78588_240894cuda3std6ranges3__45__cpo9iter_moveE:
	.zero		1
	.type		_ZN40_INTERNAL_90a2d9c2_4_k_cu_c0e78588_240894cuda3std3__45__cpo5beginE,@object
	.size		_ZN40_INTERNAL_90a2d9c2_4_k_cu_c0e78588_240894cuda3std3__45__cpo5beginE,(_ZN40_INTERNAL_90a2d9c2_4_k_cu_c0e78588_240894cuda3std3__442_GLOBAL__N__90a2d9c2_4_k_cu_c0e78588_240896ignoreE - _ZN40_INTERNAL_90a2d9c2_4_k_cu_c0e78588_240894cuda3std3__45__cpo5beginE)
_ZN40_INTERNAL_90a2d9c2_4_k_cu_c0e78588_240894cuda3std3__45__cpo5beginE:
	.zero		1
	.type		_ZN40_INTERNAL_90a2d9c2_4_k_cu_c0e78588_240894cuda3std3__442_GLOBAL__N__90a2d9c2_4_k_cu_c0e78588_240896ignoreE,@object
	.size		_ZN40_INTERNAL_90a2d9c2_4_k_cu_c0e78588_240894cuda3std3__442_GLOBAL__N__90a2d9c2_4_k_cu_c0e78588_240896ignoreE,(_ZN40_INTERNAL_90a2d9c2_4_k_cu_c0e78588_240894cute7productE - _ZN40_INTERNAL_90a2d9c2_4_k_cu_c0e78588_240894cuda3std3__442_GLOBAL__N__90a2d9c2_4_k_cu_c0e78588_240896ignoreE)
_ZN40_INTERNAL_90a2d9c2_4_k_cu_c0e78588_240894cuda3std3__442_GLOBAL__N__90a2d9c2_4_k_cu_c0e78588_240896ignoreE:
	.zero		1
	.type		_ZN40_INTERNAL_90a2d9c2_4_k_cu_c0e78588_240894cute7productE,@object
	.size		_ZN40_INTERNAL_90a2d9c2_4_k_cu_c0e78588_240894cute7productE,(_ZN40_INTERNAL_90a2d9c2_4_k_cu_c0e78588_240894cuda3std3__45__cpo3endE - _ZN40_INTERNAL_90a2d9c2_4_k_cu_c0e78588_240894cute7productE)
_ZN40_INTERNAL_90a2d9c2_4_k_cu_c0e78588_240894cute7productE:
	.zero		1
	.type		_ZN40_INTERNAL_90a2d9c2_4_k_cu_c0e78588_240894cuda3std3__45__cpo3endE,@object
	.size		_ZN40_INTERNAL_90a2d9c2_4_k_cu_c0e78588_240894cuda3std3__45__cpo3endE,(_ZN40_INTERNAL_90a2d9c2_4_k_cu_c0e78588_240894cuda3std3__419piecewise_constructE - _ZN40_INTERNAL_90a2d9c2_4_k_cu_c0e78588_240894cuda3std3__45__cpo3endE)
_ZN40_INTERNAL_90a2d9c2_4_k_cu_c0e78588_240894cuda3std3__45__cpo3endE:
	.zero		1
	.type		_ZN40_INTERNAL_90a2d9c2_4_k_cu_c0e78588_240894cuda3std3__419piecewise_constructE,@object
	.size		_ZN40_INTERNAL_90a2d9c2_4_k_cu_c0e78588_240894cuda3std3__419piecewise_constructE,(_ZN40_INTERNAL_90a2d9c2_4_k_cu_c0e78588_240894cuda3std3__45__cpo4cendE - _ZN40_INTERNAL_90a2d9c2_4_k_cu_c0e78588_240894cuda3std3__419piecewise_constructE)
_ZN40_INTERNAL_90a2d9c2_4_k_cu_c0e78588_240894cuda3std3__419piecewise_constructE:
	.zero		1
	.type		_ZN40_INTERNAL_90a2d9c2_4_k_cu_c0e78588_240894cuda3std3__45__cpo4cendE,@object
	.size		_ZN40_INTERNAL_90a2d9c2_4_k_cu_c0e78588_240894cuda3std3__45__cpo4cendE,(_ZN40_INTERNAL_90a2d9c2_4_k_cu_c0e78588_240894cuda3std6ranges3__45__cpo4swapE - _ZN40_INTERNAL_90a2d9c2_4_k_cu_c0e78588_240894cuda3std3__45__cpo4cendE)
_ZN40_INTERNAL_90a2d9c2_4_k_cu_c0e78588_240894cuda3std3__45__cpo4cendE:
	.zero		1
	.type		_ZN40_INTERNAL_90a2d9c2_4_k_cu_c0e78588_240894cuda3std6ranges3__45__cpo4swapE,@object
	.size		_ZN40_INTERNAL_90a2d9c2_4_k_cu_c0e78588_240894cuda3std6ranges3__45__cpo4swapE,(.L_8 - _ZN40_INTERNAL_90a2d9c2_4_k_cu_c0e78588_240894cuda3std6ranges3__45__cpo4swapE)
_ZN40_INTERNAL_90a2d9c2_4_k_cu_c0e78588_240894cuda3std6ranges3__45__cpo4swapE:
	.zero		1
.L_8:


//--------------------- .nv.constant0._ZN7cutlass13device_kernelINS_4gemm6kernel13GemmUniversalIN4cute5tupleIJiiiiEEENS1_10collective13CollectiveMmaINS1_34MainloopSm90TmaGmmaWarpSpecializedILi2ENS5_IJNS4_1CILi1EEESB_SB_EEENS1_35KernelTmaWarpSpecializedCooperativeEEENS5_IJNSA_ILi128EEENSA_ILi256EEESF_EEENS_6half_tENS5_IJSB_llEEESI_SJ_NS4_8TiledMMAINS4_8MMA_AtomIJNS4_4SM904GMMA26MMA_64x256x16_F32F16F16_SSILNSN_5MajorE1ELSP_1ELNSN_7ScaleInE1ELSQ_1EEEEEENS4_6LayoutINS5_IJNSA_ILi2EEESB_SB_EEENS5_IJSB_NSA_ILi0EEESW_EEEEENS5_IJNS4_10UnderscoreESZ_SZ_EEEEENS4_13SM90_TMA_LOADENS4_14ComposedLayoutINS4_7SwizzleILi3ELi4ELi3EEENS4_18smem_ptr_flag_bitsILi16EEENST_INS5_IJNSA_ILi64EEENSA_ILi8EEEEEENS5_IJSB_S18_EEEEEEEvNS4_8identityES12_S1D_vS1E_EENS_8epilogue10collective6detail29Sm90TmaWarpSpecializedAdapterINS1H_15DefaultEpilogueISI_NS5_IJlSB_lEEES1L_NS1G_6thread17LinearCombinationISI_Li1EffLNS1M_9ScaleType4KindE0ELNS_15FloatRoundStyleE2ESI_EENS1_15EpilogueDefaultEEEEEvvEEEEvNT_6ParamsE --------------------------
	.section	.nv.constant0._ZN7cutlass13device_kernelINS_4gemm6kernel13GemmUniversalIN4cute5tupleIJiiiiEEENS1_10collective13CollectiveMmaINS1_34MainloopSm90TmaGmmaWarpSpecializedILi2ENS5_IJNS4_1CILi1EEESB_SB_EEENS1_35KernelTmaWarpSpecializedCooperativeEEENS5_IJNSA_ILi128EEENSA_ILi256EEESF_EEENS_6half_tENS5_IJSB_llEEESI_SJ_NS4_8TiledMMAINS4_8MMA_AtomIJNS4_4SM904GMMA26MMA_64x256x16_F32F16F16_SSILNSN_5MajorE1ELSP_1ELNSN_7ScaleInE1ELSQ_1EEEEEENS4_6LayoutINS5_IJNSA_ILi2EEESB_SB_EEENS5_IJSB_NSA_ILi0EEESW_EEEEENS5_IJNS4_10UnderscoreESZ_SZ_EEEEENS4_13SM90_TMA_LOADENS4_14ComposedLayoutINS4_7SwizzleILi3ELi4ELi3EEENS4_18smem_ptr_flag_bitsILi16EEENST_INS5_IJNSA_ILi64EEENSA_ILi8EEEEEENS5_IJSB_S18_EEEEEEEvNS4_8identityES12_S1D_vS1E_EENS_8epilogue10collective6detail29Sm90TmaWarpSpecializedAdapterINS1H_15DefaultEpilogueISI_NS5_IJlSB_lEEES1L_NS1G_6thread17LinearCombinationISI_Li1EffLNS1M_9ScaleType4KindE0ELNS_15FloatRoundStyleE2ESI_EENS1_15EpilogueDefaultEEEEEvvEEEEvNT_6ParamsE,"a",@progbits
	.sectionflags	@""
	.align	4
.nv.constant0._ZN7cutlass13device_kernelINS_4gemm6kernel13GemmUniversalIN4cute5tupleIJiiiiEEENS1_10collective13CollectiveMmaINS1_34MainloopSm90TmaGmmaWarpSpecializedILi2ENS5_IJNS4_1CILi1EEESB_SB_EEENS1_35KernelTmaWarpSpecializedCooperativeEEENS5_IJNSA_ILi128EEENSA_ILi256EEESF_EEENS_6half_tENS5_IJSB_llEEESI_SJ_NS4_8TiledMMAINS4_8MMA_AtomIJNS4_4SM904GMMA26MMA_64x256x16_F32F16F16_SSILNSN_5MajorE1ELSP_1ELNSN_7ScaleInE1ELSQ_1EEEEEENS4_6LayoutINS5_IJNSA_ILi2EEESB_SB_EEENS5_IJSB_NSA_ILi0EEESW_EEEEENS5_IJNS4_10UnderscoreESZ_SZ_EEEEENS4_13SM90_TMA_LOADENS4_14ComposedLayoutINS4_7SwizzleILi3ELi4ELi3EEENS4_18smem_ptr_flag_bitsILi16EEENST_INS5_IJNSA_ILi64EEENSA_ILi8EEEEEENS5_IJSB_S18_EEEEEEEvNS4_8identityES12_S1D_vS1E_EENS_8epilogue10collective6detail29Sm90TmaWarpSpecializedAdapterINS1H_15DefaultEpilogueISI_NS5_IJlSB_lEEES1L_NS1G_6thread17LinearCombinationISI_Li1EffLNS1M_9ScaleType4KindE0ELNS_15FloatRoundStyleE2ESI_EENS1_15EpilogueDefaultEEEEEvvEEEEvNT_6ParamsE:
	.zero		1664


//--------------------- SYMBOLS --------------------------

	.type		.nv.reservedSmem.offset0,@object
	.size		.nv.reservedSmem.offset0,0x4
	.type		__assertfail,@function
